// auto-generated by cutlass_sweep.gemm — config: {"arch": "sm_90", "cluster_m": 2, "cluster_n": 2, "dtype": "e4m3", "dtype_b": "e4m3", "layout": "nt", "stages": 0, "tile_k": 64, "tile_m": 64, "tile_n": 256}
#include "cutlass/cutlass.h"
#include "cutlass/gemm/collective/collective_builder.hpp"
#include "cutlass/gemm/device/gemm_universal_adapter.h"
#include "cutlass/gemm/kernel/gemm_universal.hpp"
#include "cutlass/epilogue/collective/collective_builder.hpp"

using ElemA = cutlass::float_e4m3_t;
using ElemB = cutlass::float_e4m3_t;
using ElemCD = cutlass::float_e4m3_t;
using Acc  = float;
using TileShape    = cute::Shape<cute::_64, cute::_256, cute::_64>;
using ClusterShape = cute::Shape<cute::_2, cute::_2, cute::_1>;

using CollectiveEpilogue = typename cutlass::epilogue::collective::CollectiveBuilder<
    cutlass::arch::Sm90, cutlass::arch::OpClassTensorOp,
    TileShape, ClusterShape,
    cutlass::epilogue::collective::EpilogueTileAuto,
    Acc, Acc,
    ElemCD, cutlass::layout::RowMajor, 128 / cutlass::sizeof_bits<ElemCD>::value,
    ElemCD, cutlass::layout::RowMajor, 128 / cutlass::sizeof_bits<ElemCD>::value,
    cutlass::epilogue::collective::EpilogueScheduleAuto
  >::CollectiveOp;

using CollectiveMainloop = typename cutlass::gemm::collective::CollectiveBuilder<
    cutlass::arch::Sm90, cutlass::arch::OpClassTensorOp,
    ElemA, cutlass::layout::RowMajor, 128 / cutlass::sizeof_bits<ElemA>::value,
    ElemB, cutlass::layout::ColumnMajor, 128 / cutlass::sizeof_bits<ElemB>::value,
    Acc,
    TileShape, ClusterShape,
    cutlass::gemm::collective::StageCountAutoCarveout<static_cast<int>(sizeof(typename CollectiveEpilogue::SharedStorage))>,
    cutlass::gemm::collective::KernelScheduleAuto
  >::CollectiveOp;

using GemmKernel = cutlass::gemm::kernel::GemmUniversal<
    cute::Shape<int,int,int,int>,
    CollectiveMainloop,
    CollectiveEpilogue
>;
using Gemm = cutlass::gemm::device::GemmUniversalAdapter<GemmKernel>;

// Force the device kernel symbol into the cubin without needing a host main.
auto* _anchor = &cutlass::device_kernel<GemmKernel>;


// ===== COMPILED SASS (sm_90a) =====

	.target	sm_90a

	.elftype	@"ET_EXEC"


//--------------------- .note.nv.tkinfo           --------------------------
	.section	.note.nv.tkinfo,"",@"SHT_NOTE"
	.sectionflags	@"SHF_NOTE_NV_TKINFO"
	.tkinfo
        /*0018*/ 	.word	0x00000002
        /*0030*/ 	.string	""
        /*0030*/ 	.string	"ptxas"
        /*0030*/ 	.string	"Cuda compilation tools, release 13.0, V13.0.88"
        /*0030*/ 	.string	"Build cuda_13.0.r13.0/compiler.36424714_0"
        /*0030*/ 	.string	"-arch sm_90a -m 64 "



//--------------------- .note.nv.cuinfo           --------------------------
	.section	.note.nv.cuinfo,"",@"SHT_NOTE"
	.sectionflags	@"SHF_NOTE_NV_CUINFO"
        /*0018*/ 	.short	0x0002
        /*001a*/ 	.short	0x005a
        /*001c*/ 	.short	0x0082
	.zero		2


//--------------------- .nv.info                  --------------------------
	.section	.nv.info,"",@"SHT_CUDA_INFO"
	.align	4


	//----- nvinfo : EIATTR_REGCOUNT
	.align		4
        /*0000*/ 	.byte	0x04, 0x2f
        /*0002*/ 	.short	(.L_12 - .L_11)
	.align		4
.L_11:
        /*0004*/ 	.word	index@(_ZN7cutlass13device_kernelINS_4gemm6kernel13GemmUniversalIN4cute5tupleIJiiiiEEENS1_10collective13CollectiveMmaINS1_37MainloopSm90TmaGmmaWarpSpecializedFP8ILi11ENS5_IJNS4_1CILi2EEESB_NSA_ILi1EEEEEENS1_32KernelTmaWarpSpecializedPingpongEEENS5_IJNSA_ILi64EEENSA_ILi256EEESG_EEENS_12float_e4m3_tENS5_IJlSC_lEEESJ_SK_NS4_8TiledMMAINS4_8MMA_AtomIJNS4_4SM904GMMA31MMA_64x256x32_F32E4M3E4M3_SS_TNILNSO_7ScaleInE1ELSQ_1EEEEEENS4_6LayoutINS5_IJSC_SC_SC_EEENS5_IJNSA_ILi0EEESV_SV_EEEEENS5_IJNS4_10UnderscoreESY_SY_EEEEENS4_23SM90_TMA_LOAD_MULTICASTENS4_14ComposedLayoutINS4_7SwizzleILi2ELi4ELi3EEENS4_18smem_ptr_flag_bitsILi8EEENST_INS5_IJNSA_ILi8EEESG_EEENS5_IJSG_SC_EEEEEEEvNS4_8identityES11_S1B_vS1C_EENS_8epilogue10collective6detail29Sm90TmaWarpSpecializedAdapterINS1F_15DefaultEpilogueISJ_SK_SK_NS1E_6thread17LinearCombinationISJ_Li1EffLNS1J_9ScaleType4KindE0ELNS_15FloatRoundStyleE2ESJ_EENS1_15EpilogueDefaultEEEEEvvEEEEvNT_6ParamsE)
        /*0008*/ 	.word	0x000000a8


	//----- nvinfo : EIATTR_FRAME_SIZE
	.align		4
.L_12:
        /*000c*/ 	.byte	0x04, 0x11
        /*000e*/ 	.short	(.L_14 - .L_13)
	.align		4
.L_13:
        /*0010*/ 	.word	index@(_ZN7cutlass13device_kernelINS_4gemm6kernel13GemmUniversalIN4cute5tupleIJiiiiEEENS1_10collective13CollectiveMmaINS1_37MainloopSm90TmaGmmaWarpSpecializedFP8ILi11ENS5_IJNS4_1CILi2EEESB_NSA_ILi1EEEEEENS1_32KernelTmaWarpSpecializedPingpongEEENS5_IJNSA_ILi64EEENSA_ILi256EEESG_EEENS_12float_e4m3_tENS5_IJlSC_lEEESJ_SK_NS4_8TiledMMAINS4_8MMA_AtomIJNS4_4SM904GMMA31MMA_64x256x32_F32E4M3E4M3_SS_TNILNSO_7ScaleInE1ELSQ_1EEEEEENS4_6LayoutINS5_IJSC_SC_SC_EEENS5_IJNSA_ILi0EEESV_SV_EEEEENS5_IJNS4_10UnderscoreESY_SY_EEEEENS4_23SM90_TMA_LOAD_MULTICASTENS4_14ComposedLayoutINS4_7SwizzleILi2ELi4ELi3EEENS4_18smem_ptr_flag_bitsILi8EEENST_INS5_IJNSA_ILi8EEESG_EEENS5_IJSG_SC_EEEEEEEvNS4_8identityES11_S1B_vS1C_EENS_8epilogue10collective6detail29Sm90TmaWarpSpecializedAdapterINS1F_15DefaultEpilogueISJ_SK_SK_NS1E_6thread17LinearCombinationISJ_Li1EffLNS1J_9ScaleType4KindE0ELNS_15FloatRoundStyleE2ESJ_EENS1_15EpilogueDefaultEEEEEvvEEEEvNT_6ParamsE)
        /*0014*/ 	.word	0x00000118


	//----- nvinfo : EIATTR_MIN_STACK_SIZE
	.align		4
.L_14:
        /*0018*/ 	.byte	0x04, 0x12
        /*001a*/ 	.short	(.L_16 - .L_15)
	.align		4
.L_15:
        /*001c*/ 	.word	index@(_ZN7cutlass13device_kernelINS_4gemm6kernel13GemmUniversalIN4cute5tupleIJiiiiEEENS1_10collective13CollectiveMmaINS1_37MainloopSm90TmaGmmaWarpSpecializedFP8ILi11ENS5_IJNS4_1CILi2EEESB_NSA_ILi1EEEEEENS1_32KernelTmaWarpSpecializedPingpongEEENS5_IJNSA_ILi64EEENSA_ILi256EEESG_EEENS_12float_e4m3_tENS5_IJlSC_lEEESJ_SK_NS4_8TiledMMAINS4_8MMA_AtomIJNS4_4SM904GMMA31MMA_64x256x32_F32E4M3E4M3_SS_TNILNSO_7ScaleInE1ELSQ_1EEEEEENS4_6LayoutINS5_IJSC_SC_SC_EEENS5_IJNSA_ILi0EEESV_SV_EEEEENS5_IJNS4_10UnderscoreESY_SY_EEEEENS4_23SM90_TMA_LOAD_MULTICASTENS4_14ComposedLayoutINS4_7SwizzleILi2ELi4ELi3EEENS4_18smem_ptr_flag_bitsILi8EEENST_INS5_IJNSA_ILi8EEESG_EEENS5_IJSG_SC_EEEEEEEvNS4_8identityES11_S1B_vS1C_EENS_8epilogue10collective6detail29Sm90TmaWarpSpecializedAdapterINS1F_15DefaultEpilogueISJ_SK_SK_NS1E_6thread17LinearCombinationISJ_Li1EffLNS1J_9ScaleType4KindE0ELNS_15FloatRoundStyleE2ESJ_EENS1_15EpilogueDefaultEEEEEvvEEEEvNT_6ParamsE)
        /*0020*/ 	.word	0x00000118
.L_16:


//--------------------- .nv.compat                --------------------------
	.section	.nv.compat,"",@"SHT_CUDA_COMPAT_INFO"
	.align	4
        /*0000*/ 	.byte	0x02, 0x09, 0x01, 0x00, 0x02, 0x02, 0x04, 0x00, 0x02, 0x05, 0x05, 0x00, 0x03, 0x07, 0x01, 0x01
        /*0010*/ 	.byte	0x02, 0x03, 0x01, 0x00, 0x02, 0x06, 0x01, 0x00, 0x04, 0x0b, 0x08, 0x00, 0x00, 0x00, 0x00, 0x00
        /*0020*/ 	.byte	0x00, 0x00, 0x00, 0x00


//--------------------- .nv.info._ZN7cutlass13device_kernelINS_4gemm6kernel13GemmUniversalIN4cute5tupleIJiiiiEEENS1_10collective13CollectiveMmaINS1_37MainloopSm90TmaGmmaWarpSpecializedFP8ILi11ENS5_IJNS4_1CILi2EEESB_NSA_ILi1EEEEEENS1_32KernelTmaWarpSpecializedPingpongEEENS5_IJNSA_ILi64EEENSA_ILi256EEESG_EEENS_12float_e4m3_tENS5_IJlSC_lEEESJ_SK_NS4_8TiledMMAINS4_8MMA_AtomIJNS4_4SM904GMMA31MMA_64x256x32_F32E4M3E4M3_SS_TNILNSO_7ScaleInE1ELSQ_1EEEEEENS4_6LayoutINS5_IJSC_SC_SC_EEENS5_IJNSA_ILi0EEESV_SV_EEEEENS5_IJNS4_10UnderscoreESY_SY_EEEEENS4_23SM90_TMA_LOAD_MULTICASTENS4_14ComposedLayoutINS4_7SwizzleILi2ELi4ELi3EEENS4_18smem_ptr_flag_bitsILi8EEENST_INS5_IJNSA_ILi8EEESG_EEENS5_IJSG_SC_EEEEEEEvNS4_8identityES11_S1B_vS1C_EENS_8epilogue10collective6detail29Sm90TmaWarpSpecializedAdapterINS1F_15DefaultEpilogueISJ_SK_SK_NS1E_6thread17LinearCombinationISJ_Li1EffLNS1J_9ScaleType4KindE0ELNS_15FloatRoundStyleE2ESJ_EENS1_15EpilogueDefaultEEEEEvvEEEEvNT_6ParamsE --------------------------
	.section	.nv.info._ZN7cutlass13device_kernelINS_4gemm6kernel13GemmUniversalIN4cute5tupleIJiiiiEEENS1_10collective13CollectiveMmaINS1_37MainloopSm90TmaGmmaWarpSpecializedFP8ILi11ENS5_IJNS4_1CILi2EEESB_NSA_ILi1EEEEEENS1_32KernelTmaWarpSpecializedPingpongEEENS5_IJNSA_ILi64EEENSA_ILi256EEESG_EEENS_12float_e4m3_tENS5_IJlSC_lEEESJ_SK_NS4_8TiledMMAINS4_8MMA_AtomIJNS4_4SM904GMMA31MMA_64x256x32_F32E4M3E4M3_SS_TNILNSO_7ScaleInE1ELSQ_1EEEEEENS4_6LayoutINS5_IJSC_SC_SC_EEENS5_IJNSA_ILi0EEESV_SV_EEEEENS5_IJNS4_10UnderscoreESY_SY_EEEEENS4_23SM90_TMA_LOAD_MULTICASTENS4_14ComposedLayoutINS4_7SwizzleILi2ELi4ELi3EEENS4_18smem_ptr_flag_bitsILi8EEENST_INS5_IJNSA_ILi8EEESG_EEENS5_IJSG_SC_EEEEEEEvNS4_8identityES11_S1B_vS1C_EENS_8epilogue10collective6detail29Sm90TmaWarpSpecializedAdapterINS1F_15DefaultEpilogueISJ_SK_SK_NS1E_6thread17LinearCombinationISJ_Li1EffLNS1J_9ScaleType4KindE0ELNS_15FloatRoundStyleE2ESJ_EENS1_15EpilogueDefaultEEEEEvvEEEEvNT_6ParamsE,"",@"SHT_CUDA_INFO"
	.sectionflags	@""
	.align	4


	//----- nvinfo : EIATTR_CUDA_API_VERSION
	.align		4
        /*0000*/ 	.byte	0x04, 0x37
        /*0002*/ 	.short	(.L_18 - .L_17)
.L_17:
        /*0004*/ 	.word	0x00000082


	//----- nvinfo : EIATTR_KPARAM_INFO
	.align		4
.L_18:
        /*0008*/ 	.byte	0x04, 0x17
        /*000a*/ 	.short	(.L_20 - .L_19)
.L_19:
        /*000c*/ 	.word	0x00000000
        /*0010*/ 	.short	0x0000
        /*0012*/ 	.short	0x0070
        /*0014*/ 	.byte	0x00, 0xf0, 0x01, 0x10


	//----- nvinfo : EIATTR_SPARSE_MMA_MASK
	.align		4
.L_20:
        /*0018*/ 	.byte	0x03, 0x50
        /*001a*/ 	.short	0x0000


	//----- nvinfo : EIATTR_MAXREG_COUNT
	.align		4
        /*001c*/ 	.byte	0x03, 0x1b
        /*001e*/ 	.short	0x00a8


	//----- nvinfo : EIATTR_NUM_BARRIERS
	.align		4
        /*0020*/ 	.byte	0x02, 0x4c
        /*0022*/ 	.byte	0x01
	.zero		1


	//----- nvinfo : EIATTR_ANNOTATIONS
	.align		4
        /*0024*/ 	.byte	0x04, 0x55
        /*0026*/ 	.short	(.L_22 - .L_21)


	//   ....[0]....
.L_21:
        /*0028*/ 	.word	0x00000001
        /*002c*/ 	.byte	0x30, 0x08, 0x00, 0x00, 0x01, 0x00, 0x00, 0x00, 0x20, 0x0a, 0x00, 0x00, 0x01, 0x00, 0x00, 0x00
        /* <DEDUP_REMOVED lines=212> */
        /*0d7c*/ 	.byte	0x10, 0x09, 0x01, 0x00


	//----- nvinfo : EIATTR_MERCURY_ISA_VERSION
	.align		4
.L_22:
        /*0d80*/ 	.byte	0x03, 0x5f
        /*0d82*/ 	.short	0x0101


	//----- nvinfo : EIATTR_INT_WARP_WIDE_INSTR_OFFSETS
	.align		4
        /*0d84*/ 	.byte	0x04, 0x31
        /*0d86*/ 	.short	(.L_24 - .L_23)


	//   ....[0]....
.L_23:
        /*0d88*/ 	.word	0x000006b0


	//   ....[1]....
        /*0d8c*/ 	.word	0x00000730


	//   ....[2]....
        /*0d90*/ 	.word	0x00000740


	//   ....[3]....
        /*0d94*/ 	.word	0x00000770


	//   ....[4]....
        /*0d98*/ 	.word	0x000007b0


	//   ....[5]....
        /*0d9c*/ 	.word	0x000007e0


	//   ....[6]....
        /*0da0*/ 	.word	0x000008f0


	//   ....[7]....
        /*0da4*/ 	.word	0x00000910


	//   ....[8]....
        /*0da8*/ 	.word	0x000057b0


	//----- nvinfo : EIATTR_COOP_GROUP_MASK_REGIDS
	.align		4
.L_24:
        /*0dac*/ 	.byte	0x04, 0x29
        /*0dae*/ 	.short	(.L_26 - .L_25)


	//   ....[0]....
.L_25:
        /*0db0*/ 	.word	0xffffffff


	//   ....[1]....
        /*0db4*/ 	.word	0xffffffff


	//   ....[2]....
        /*0db8*/ 	.word	0xffffffff


	//   ....[3]....
        /*0dbc*/ 	.word	0xffffffff


	//   ....[4]....
        /*0dc0*/ 	.word	0xffffffff


	//   ....[5]....
        /*0dc4*/ 	.word	0xffffffff


	//   ....[6]....
        /*0dc8*/ 	.word	0xffffffff


	//----- nvinfo : EIATTR_COOP_GROUP_INSTR_OFFSETS
	.align		4
.L_26:
        /*0dcc*/ 	.byte	0x04, 0x28
        /*0dce*/ 	.short	(.L_28 - .L_27)


	//   ....[0]....
.L_27:
        /*0dd0*/ 	.word	0x00000070


	//   ....[1]....
        /*0dd4*/ 	.word	0x00000090


	//   ....[2]....
        /*0dd8*/ 	.word	0x00000190


	//   ....[3]....
        /*0ddc*/ 	.word	0x000004c0


	//   ....[4]....
        /*0de0*/ 	.word	0x00000500


	//   ....[5]....
        /*0de4*/ 	.word	0x00000600


	//   ....[6]....
        /*0de8*/ 	.word	0x00000ab0


	//----- nvinfo : EIATTR_REG_RECONFIG
	.align		4
.L_28:
        /*0dec*/ 	.byte	0x01, 0x54
	.zero		2


	//----- nvinfo : EIATTR_MBARRIER_INSTR_OFFSETS
	.align		4
        /*0df0*/ 	.byte	0x04, 0x39
        /*0df2*/ 	.short	(.L_30 - .L_29)


	//   ....[0]....
.L_29:
        /*0df4*/ 	.word	0x00000330
        /*0df8*/ 	.word	0x000000ff
        /*0dfc*/ 	.word	0x00000000
        /*0e00*/ 	.short	0x0100
        /*0e02*/ 	.byte	0x07
	.zero		1


	//   ....[1]....
        /*0e04*/ 	.word	0x00000340
        /*0e08*/ 	.word	0x000000ff
        /*0e0c*/ 	.word	0x00000058
        /*0e10*/ 	.short	0x0100
        /*0e12*/ 	.byte	0x07
	.zero		1


	//   ....[2]....
        /*0e14*/ 	.word	0x00000350
        /*0e18*/ 	.word	0x000000ff
        /*0e1c*/ 	.word	0x00000008
        /*0e20*/ 	.short	0x0100
        /*0e22*/ 	.byte	0x07
	.zero		1


	//   ....[3]....
        /*0e24*/ 	.word	0x00000360
        /*0e28*/ 	.word	0x000000ff
        /*0e2c*/ 	.word	0x00000060
        /*0e30*/ 	.short	0x0100
        /*0e32*/ 	.byte	0x07
	.zero		1


	//   ....[4]....
        /*0e34*/ 	.word	0x00000370
        /*0e38*/ 	.word	0x000000ff
        /*0e3c*/ 	.word	0x00000010
        /*0e40*/ 	.short	0x0100
        /*0e42*/ 	.byte	0x07
	.zero		1


	//   ....[5]....
        /*0e44*/ 	.word	0x00000380
        /*0e48*/ 	.word	0x000000ff
        /*0e4c*/ 	.word	0x00000068
        /*0e50*/ 	.short	0x0100
        /*0e52*/ 	.byte	0x07
	.zero		1


	//   ....[6]....
        /*0e54*/ 	.word	0x00000390
        /*0e58*/ 	.word	0x000000ff
        /*0e5c*/ 	.word	0x00000018
        /*0e60*/ 	.short	0x0100
        /*0e62*/ 	.byte	0x07
	.zero		1


	//   ....[7]....
        /*0e64*/ 	.word	0x000003a0
        /*0e68*/ 	.word	0x000000ff
        /*0e6c*/ 	.word	0x00000070
        /*0e70*/ 	.short	0x0100
        /*0e72*/ 	.byte	0x07
	.zero		1


	//   ....[8]....
        /*0e74*/ 	.word	0x000003b0
        /*0e78*/ 	.word	0x000000ff
        /*0e7c*/ 	.word	0x00000020
        /*0e80*/ 	.short	0x0100
        /*0e82*/ 	.byte	0x07
	.zero		1


	//   ....[9]....
        /*0e84*/ 	.word	0x000003c0
        /*0e88*/ 	.word	0x000000ff
        /*0e8c*/ 	.word	0x00000078
        /*0e90*/ 	.short	0x0100
        /*0e92*/ 	.byte	0x07
	.zero		1


	//   ....[10]....
        /*0e94*/ 	.word	0x000003d0
        /*0e98*/ 	.word	0x000000ff
        /*0e9c*/ 	.word	0x00000028
        /*0ea0*/ 	.short	0x0100
        /*0ea2*/ 	.byte	0x07
	.zero		1


	//   ....[11]....
        /*0ea4*/ 	.word	0x000003e0
        /*0ea8*/ 	.word	0x000000ff
        /*0eac*/ 	.word	0x00000080
        /*0eb0*/ 	.short	0x0100
        /*0eb2*/ 	.byte	0x07
	.zero		1


	//   ....[12]....
        /*0eb4*/ 	.word	0x000003f0
        /*0eb8*/ 	.word	0x000000ff
        /*0ebc*/ 	.word	0x00000030
        /*0ec0*/ 	.short	0x0100
        /*0ec2*/ 	.byte	0x07
	.zero		1


	//   ....[13]....
        /*0ec4*/ 	.word	0x00000400
        /*0ec8*/ 	.word	0x000000ff
        /*0ecc*/ 	.word	0x00000088
        /*0ed0*/ 	.short	0x0100
        /*0ed2*/ 	.byte	0x07
	.zero		1


	//   ....[14]....
        /*0ed4*/ 	.word	0x00000410
        /*0ed8*/ 	.word	0x000000ff
        /*0edc*/ 	.word	0x00000038
        /*0ee0*/ 	.short	0x0100
        /*0ee2*/ 	.byte	0x07
	.zero		1


	//   ....[15]....
        /*0ee4*/ 	.word	0x00000420
        /*0ee8*/ 	.word	0x000000ff
        /*0eec*/ 	.word	0x00000090
        /*0ef0*/ 	.short	0x0100
        /*0ef2*/ 	.byte	0x07
	.zero		1


	//   ....[16]....
        /*0ef4*/ 	.word	0x00000430
        /*0ef8*/ 	.word	0x000000ff
        /*0efc*/ 	.word	0x00000040
        /*0f00*/ 	.short	0x0100
        /*0f02*/ 	.byte	0x07
	.zero		1


	//   ....[17]....
        /*0f04*/ 	.word	0x00000440
        /*0f08*/ 	.word	0x000000ff
        /*0f0c*/ 	.word	0x00000098
        /*0f10*/ 	.short	0x0100
        /*0f12*/ 	.byte	0x07
	.zero		1


	//   ....[18]....
        /*0f14*/ 	.word	0x00000450
        /*0f18*/ 	.word	0x000000ff
        /*0f1c*/ 	.word	0x00000048
        /*0f20*/ 	.short	0x0100
        /*0f22*/ 	.byte	0x07
	.zero		1


	//   ....[19]....
        /*0f24*/ 	.word	0x00000460
        /*0f28*/ 	.word	0x000000ff
        /*0f2c*/ 	.word	0x000000a0
        /*0f30*/ 	.short	0x0100
        /*0f32*/ 	.byte	0x07
	.zero		1


	//   ....[20]....
        /*0f34*/ 	.word	0x00000470
        /*0f38*/ 	.word	0x000000ff
        /*0f3c*/ 	.word	0x00000050
        /*0f40*/ 	.short	0x0100
        /*0f42*/ 	.byte	0x07
	.zero		1


	//   ....[21]....
        /*0f44*/ 	.word	0x00000480
        /*0f48*/ 	.word	0x000000ff
        /*0f4c*/ 	.word	0x000000a8
        /*0f50*/ 	.short	0x0100
        /*0f52*/ 	.byte	0x07
	.zero		1


	//   ....[22]....
        /*0f54*/ 	.word	0x00000950
        /*0f58*/ 	.word	0x000000ff
        /*0f5c*/ 	.word	0x000000e0
        /*0f60*/ 	.short	0x0100
        /*0f62*/ 	.byte	0x07
	.zero		1


	//   ....[23]....
        /*0f64*/ 	.word	0x000009f0
        /*0f68*/ 	.word	0x000000ff
        /*0f6c*/ 	.word	0x000000e8
        /*0f70*/ 	.short	0x0100
        /*0f72*/ 	.byte	0x07
	.zero		1


	//   ....[24]....
        /*0f74*/ 	.word	0x00000a30
        /*0f78*/ 	.word	0x000000ff
        /*0f7c*/ 	.word	0x000000c0
        /*0f80*/ 	.short	0x0100
        /*0f82*/ 	.byte	0x0a
	.zero		1


	//   ....[25]....
        /*0f84*/ 	.word	0x00000a40
        /*0f88*/ 	.word	0x000000ff
        /*0f8c*/ 	.word	0x000000c8
        /*0f90*/ 	.short	0x0100
        /*0f92*/ 	.byte	0x0a
	.zero		1


	//   ....[26]....
        /*0f94*/ 	.word	0x00000a50
        /*0f98*/ 	.word	0x000000ff
        /*0f9c*/ 	.word	0x000000d0
        /*0fa0*/ 	.short	0x0100
        /*0fa2*/ 	.byte	0x0a
	.zero		1


	//   ....[27]....
        /*0fa4*/ 	.word	0x00000a60
        /*0fa8*/ 	.word	0x000000ff
        /*0fac*/ 	.word	0x000000d8
        /*0fb0*/ 	.short	0x0100
        /*0fb2*/ 	.byte	0x0a
	.zero		1


	//   ....[28]....
        /*0fb4*/ 	.word	0x00001910
        /*0fb8*/ 	.word	0x000000ff
        /*0fbc*/ 	.word	0xfffffff8
        /*0fc0*/ 	.short	0x010a
        /*0fc2*/ 	.byte	0x11
	.zero		1


	//   ....[29]....
        /*0fc4*/ 	.word	0x000022f0
        /*0fc8*/ 	.word	0x000000ff
        /*0fcc*/ 	.word	0x00000000
        /*0fd0*/ 	.short	0x010a
        /*0fd2*/ 	.byte	0x06
	.zero		1


	//   ....[30]....
        /*0fd4*/ 	.word	0x00002330
        /*0fd8*/ 	.word	0x000000ff
        /*0fdc*/ 	.word	0x00000000
        /*0fe0*/ 	.short	0x010a
        /*0fe2*/ 	.byte	0x06
	.zero		1


	//   ....[31]....
        /*0fe4*/ 	.word	0x00003510
        /*0fe8*/ 	.word	0x000000ff
        /*0fec*/ 	.word	0x00000000
        /*0ff0*/ 	.short	0x010a
        /*0ff2*/ 	.byte	0x09
	.zero		1


	//   ....[32]....
        /*0ff4*/ 	.word	0x00003550
        /*0ff8*/ 	.word	0x000000ff
        /*0ffc*/ 	.word	0x00000000
        /*1000*/ 	.short	0x010a
        /*1002*/ 	.byte	0x09
	.zero		1


	//   ....[33]....
        /*1004*/ 	.word	0x00004610
        /*1008*/ 	.word	0x000000e5
        /*100c*/ 	.word	0x00000000
        /*1010*/ 	.short	0x0101
        /*1012*/ 	.byte	0x3f
	.zero		1


	//   ....[34]....
        /*1014*/ 	.word	0x000056d0
        /*1018*/ 	.word	0x000000e3
        /*101c*/ 	.word	0x00000000
        /*1020*/ 	.short	0x0101
        /*1022*/ 	.byte	0x1d
	.zero		1


	//   ....[35]....
        /*1024*/ 	.word	0x00005860
        /*1028*/ 	.word	0x00000018
        /*102c*/ 	.word	0x00000000
        /*1030*/ 	.short	0x0101
        /*1032*/ 	.byte	0x3f
	.zero		1


	//   ....[36]....
        /*1034*/ 	.word	0x00005920
        /*1038*/ 	.word	0x000000ff
        /*103c*/ 	.word	0x00000008
        /*1040*/ 	.short	0x010a
        /*1042*/ 	.byte	0x11
	.zero		1


	//   ....[37]....
        /*1044*/ 	.word	0x0000eb10
        /*1048*/ 	.word	0x00000003
        /*104c*/ 	.word	0x00000000
        /*1050*/ 	.short	0x0101
        /*1052*/ 	.byte	0x1d
	.zero		1


	//   ....[38]....
        /*1054*/ 	.word	0x0000f630
        /*1058*/ 	.word	0x0000000b
        /*105c*/ 	.word	0x00000058
        /*1060*/ 	.short	0x010a
        /*1062*/ 	.byte	0x3f
	.zero		1


	//   ....[39]....
        /*1064*/ 	.word	0x0000fa20
        /*1068*/ 	.word	0x00000004
        /*106c*/ 	.word	0x000000e8
        /*1070*/ 	.short	0x0101
        /*1072*/ 	.byte	0x3f
	.zero		1


	//   ....[40]....
        /*1074*/ 	.word	0x00010210
        /*1078*/ 	.word	0x00000007
        /*107c*/ 	.word	0x00000000
        /*1080*/ 	.short	0x010a
        /*1082*/ 	.byte	0x3f
	.zero		1


	//   ....[41]....
        /*1084*/ 	.word	0x00010290
        /*1088*/ 	.word	0x00000009
        /*108c*/ 	.word	0x00000000
        /*1090*/ 	.short	0x010a
        /*1092*/ 	.byte	0x3f
	.zero		1


	//   ....[42]....
        /*1094*/ 	.word	0x00010320
        /*1098*/ 	.word	0x00000006
        /*109c*/ 	.word	0x00000000
        /*10a0*/ 	.short	0x010a
        /*10a2*/ 	.byte	0x3f
	.zero		1


	//   ....[43]....
        /*10a4*/ 	.word	0x000103b0
        /*10a8*/ 	.word	0x00000009
        /*10ac*/ 	.word	0x00000000
        /*10b0*/ 	.short	0x010a
        /*10b2*/ 	.byte	0x3f
	.zero		1


	//   ....[44]....
        /*10b4*/ 	.word	0x00010440
        /*10b8*/ 	.word	0x00000006
        /*10bc*/ 	.word	0x00000000
        /*10c0*/ 	.short	0x010a
        /*10c2*/ 	.byte	0x3f
	.zero		1


	//   ....[45]....
        /*10c4*/ 	.word	0x000104d0
        /*10c8*/ 	.word	0x00000009
        /*10cc*/ 	.word	0x00000000
        /*10d0*/ 	.short	0x010a
        /*10d2*/ 	.byte	0x3f
	.zero		1


	//   ....[46]....
        /*10d4*/ 	.word	0x00010560
        /*10d8*/ 	.word	0x00000006
        /*10dc*/ 	.word	0x00000000
        /*10e0*/ 	.short	0x010a
        /*10e2*/ 	.byte	0x3f
	.zero		1


	//   ....[47]....
        /*10e4*/ 	.word	0x000105f0
        /*10e8*/ 	.word	0x00000009
        /*10ec*/ 	.word	0x00000000
        /*10f0*/ 	.short	0x010a
        /*10f2*/ 	.byte	0x3f
	.zero		1


	//   ....[48]....
        /*10f4*/ 	.word	0x00010680
        /*10f8*/ 	.word	0x00000006
        /*10fc*/ 	.word	0x00000000
        /*1100*/ 	.short	0x010a
        /*1102*/ 	.byte	0x3f
	.zero		1


	//   ....[49]....
        /*1104*/ 	.word	0x00010710
        /*1108*/ 	.word	0x00000009
        /*110c*/ 	.word	0x00000000
        /*1110*/ 	.short	0x010a
        /*1112*/ 	.byte	0x3f
	.zero		1


	//   ....[50]....
        /*1114*/ 	.word	0x000107a0
        /*1118*/ 	.word	0x00000003
        /*111c*/ 	.word	0x00000000
        /*1120*/ 	.short	0x010a
        /*1122*/ 	.byte	0x3f
	.zero		1


	//   ....[51]....
        /*1124*/ 	.word	0x00010810
        /*1128*/ 	.word	0x00000003
        /*112c*/ 	.word	0xfffffff8
        /*1130*/ 	.short	0x010a
        /*1132*/ 	.byte	0x3f
	.zero		1


	//   ....[52]....
        /*1134*/ 	.word	0x00010870
        /*1138*/ 	.word	0x00000003
        /*113c*/ 	.word	0x00000000
        /*1140*/ 	.short	0x010a
        /*1142*/ 	.byte	0x3f
	.zero		1


	//   ....[53]....
        /*1144*/ 	.word	0x000108e0
        /*1148*/ 	.word	0x00000000
        /*114c*/ 	.word	0x00000000
        /*1150*/ 	.short	0x010a
        /*1152*/ 	.byte	0x3f
	.zero		1


	//   ....[54]....
        /*1154*/ 	.word	0x00010950
        /*1158*/ 	.word	0x00000019
        /*115c*/ 	.word	0x00000008
        /*1160*/ 	.short	0x010a
        /*1162*/ 	.byte	0x3f
	.zero		1


	//   ....[55]....
        /*1164*/ 	.word	0x00010a20
        /*1168*/ 	.word	0x0000000b
        /*116c*/ 	.word	0x00000058
        /*1170*/ 	.short	0x010a
        /*1172*/ 	.byte	0x3f
	.zero		1


	//   ....[56]....
        /*1174*/ 	.word	0x00010b00
        /*1178*/ 	.word	0x00000007
        /*117c*/ 	.word	0x00000000
        /*1180*/ 	.short	0x010a
        /*1182*/ 	.byte	0x3f
	.zero		1


	//   ....[57]....
        /*1184*/ 	.word	0x00010b50
        /*1188*/ 	.word	0x00000009
        /*118c*/ 	.word	0x00000000
        /*1190*/ 	.short	0x010a
        /*1192*/ 	.byte	0x3f
	.zero		1


	//   ....[58]....
        /*1194*/ 	.word	0x00010ba0
        /*1198*/ 	.word	0x00000006
        /*119c*/ 	.word	0x00000000
        /*11a0*/ 	.short	0x010a
        /*11a2*/ 	.byte	0x3f
	.zero		1


	//   ....[59]....
        /*11a4*/ 	.word	0x00010bf0
        /*11a8*/ 	.word	0x00000009
        /*11ac*/ 	.word	0x00000000
        /*11b0*/ 	.short	0x010a
        /*11b2*/ 	.byte	0x3f
	.zero		1


	//   ....[60]....
        /*11b4*/ 	.word	0x00010c40
        /*11b8*/ 	.word	0x00000006
        /*11bc*/ 	.word	0x00000000
        /*11c0*/ 	.short	0x010a
        /*11c2*/ 	.byte	0x3f
	.zero		1


	//   ....[61]....
        /*11c4*/ 	.word	0x00010c90
        /*11c8*/ 	.word	0x00000009
        /*11cc*/ 	.word	0x00000000
        /*11d0*/ 	.short	0x010a
        /*11d2*/ 	.byte	0x3f
	.zero		1


	//   ....[62]....
        /*11d4*/ 	.word	0x00010ce0
        /*11d8*/ 	.word	0x00000006
        /*11dc*/ 	.word	0x00000000
        /*11e0*/ 	.short	0x010a
        /*11e2*/ 	.byte	0x3f
	.zero		1


	//   ....[63]....
        /*11e4*/ 	.word	0x00010d30
        /*11e8*/ 	.word	0x00000009
        /*11ec*/ 	.word	0x00000000
        /*11f0*/ 	.short	0x010a
        /*11f2*/ 	.byte	0x3f
	.zero		1


	//   ....[64]....
        /*11f4*/ 	.word	0x00010d80
        /*11f8*/ 	.word	0x00000006
        /*11fc*/ 	.word	0x00000000
        /*1200*/ 	.short	0x010a
        /*1202*/ 	.byte	0x3f
	.zero		1


	//   ....[65]....
        /*1204*/ 	.word	0x00010dd0
        /*1208*/ 	.word	0x00000009
        /*120c*/ 	.word	0x00000000
        /*1210*/ 	.short	0x010a
        /*1212*/ 	.byte	0x3f
	.zero		1


	//----- nvinfo : EIATTR_NUM_MBARRIERS
	.align		4
.L_30:
        /*1214*/ 	.byte	0x03, 0x38
        /*1216*/ 	.short	0x001c


	//----- nvinfo : EIATTR_EXIT_INSTR_OFFSETS
	.align		4
        /*1218*/ 	.byte	0x04, 0x1c
        /*121a*/ 	.short	(.L_32 - .L_31)


	//   ....[0]....
.L_31:
        /*121c*/ 	.word	0x00001650


	//   ....[1]....
        /*1220*/ 	.word	0x000016b0


	//   ....[2]....
        /*1224*/ 	.word	0x0000f220


	//   ....[3]....
        /*1228*/ 	.word	0x0000f250


	//   ....[4]....
        /*122c*/ 	.word	0x000107f0


	//----- nvinfo : EIATTR_MAX_THREADS
	.align		4
.L_32:
        /*1230*/ 	.byte	0x04, 0x05
        /*1232*/ 	.short	(.L_34 - .L_33)
.L_33:
        /*1234*/ 	.word	0x00000180
        /*1238*/ 	.word	0x00000001
        /*123c*/ 	.word	0x00000001


	//----- nvinfo : EIATTR_CRS_STACK_SIZE
	.align		4
.L_34:
        /*1240*/ 	.byte	0x04, 0x1e
        /*1242*/ 	.short	(.L_36 - .L_35)
.L_35:
        /*1244*/ 	.word	0x00000000


	//----- nvinfo : EIATTR_CBANK_PARAM_SIZE
	.align		4
.L_36:
        /*1248*/ 	.byte	0x03, 0x19
        /*124a*/ 	.short	0x0470


	//----- nvinfo : EIATTR_PARAM_CBANK
	.align		4
        /*124c*/ 	.byte	0x04, 0x0a
        /*124e*/ 	.short	(.L_38 - .L_37)
	.align		4
.L_37:
        /*1250*/ 	.word	index@(.nv.constant0._ZN7cutlass13device_kernelINS_4gemm6kernel13GemmUniversalIN4cute5tupleIJiiiiEEENS1_10collective13CollectiveMmaINS1_37MainloopSm90TmaGmmaWarpSpecializedFP8ILi11ENS5_IJNS4_1CILi2EEESB_NSA_ILi1EEEEEENS1_32KernelTmaWarpSpecializedPingpongEEENS5_IJNSA_ILi64EEENSA_ILi256EEESG_EEENS_12float_e4m3_tENS5_IJlSC_lEEESJ_SK_NS4_8TiledMMAINS4_8MMA_AtomIJNS4_4SM904GMMA31MMA_64x256x32_F32E4M3E4M3_SS_TNILNSO_7ScaleInE1ELSQ_1EEEEEENS4_6LayoutINS5_IJSC_SC_SC_EEENS5_IJNSA_ILi0EEESV_SV_EEEEENS5_IJNS4_10UnderscoreESY_SY_EEEEENS4_23SM90_TMA_LOAD_MULTICASTENS4_14ComposedLayoutINS4_7SwizzleILi2ELi4ELi3EEENS4_18smem_ptr_flag_bitsILi8EEENST_INS5_IJNSA_ILi8EEESG_EEENS5_IJSG_SC_EEEEEEEvNS4_8identityES11_S1B_vS1C_EENS_8epilogue10collective6detail29Sm90TmaWarpSpecializedAdapterINS1F_15DefaultEpilogueISJ_SK_SK_NS1E_6thread17LinearCombinationISJ_Li1EffLNS1J_9ScaleType4KindE0ELNS_15FloatRoundStyleE2ESJ_EENS1_15EpilogueDefaultEEEEEvvEEEEvNT_6ParamsE)
        /*1254*/ 	.short	0x0210
        /*1256*/ 	.short	0x0470


	//----- nvinfo : EIATTR_SW_WAR
	.align		4
.L_38:
        /*1258*/ 	.byte	0x04, 0x36
        /*125a*/ 	.short	(.L_40 - .L_39)
.L_39:
        /*125c*/ 	.word	0x00000008
.L_40:


//--------------------- .nv.callgraph             --------------------------
	.section	.nv.callgraph,"",@"SHT_CUDA_CALLGRAPH"
	.align	4
	.sectionentsize	8
	.align		4
        /*0000*/ 	.word	0x00000000
	.align		4
        /*0004*/ 	.word	0xffffffff
	.align		4
        /*0008*/ 	.word	0x00000000
	.align		4
        /*000c*/ 	.word	0xfffffffe
	.align		4
        /*0010*/ 	.word	0x00000000
	.align		4
        /*0014*/ 	.word	0xfffffffd
	.align		4
        /*0018*/ 	.word	0x00000000
	.align		4
        /*001c*/ 	.word	0xfffffffc


//--------------------- .nv.constant4             --------------------------
	.section	.nv.constant4,"a",@progbits
	.align	8
	.align		8
.nv.constant4:
        /*0000*/ 	.dword	_ZN40_INTERNAL_9cb7549b_4_k_cu_37b34afa_208944cuda3std3__45__cpo5beginE
	.align		8
        /*0008*/ 	.dword	_ZN40_INTERNAL_9cb7549b_4_k_cu_37b34afa_208944cuda3std3__45__cpo3endE
	.align		8
        /*0010*/ 	.dword	_ZN40_INTERNAL_9cb7549b_4_k_cu_37b34afa_208944cuda3std3__45__cpo6cbeginE
	.align		8
        /*0018*/ 	.dword	_ZN40_INTERNAL_9cb7549b_4_k_cu_37b34afa_208944cuda3std3__45__cpo4cendE
	.align		8
        /*0020*/ 	.dword	_ZN40_INTERNAL_9cb7549b_4_k_cu_37b34afa_208944cuda3std3__442_GLOBAL__N__9cb7549b_4_k_cu_37b34afa_208946ignoreE
	.align		8
        /*0028*/ 	.dword	_ZN40_INTERNAL_9cb7549b_4_k_cu_37b34afa_208944cuda3std3__419piecewise_constructE
	.align		8
        /*0030*/ 	.dword	_ZN40_INTERNAL_9cb7549b_4_k_cu_37b34afa_208944cuda3std3__48in_placeE
	.align		8
        /*0038*/ 	.dword	_ZN40_INTERNAL_9cb7549b_4_k_cu_37b34afa_208944cuda3std6ranges3__45__cpo4swapE
	.align		8
        /*0040*/ 	.dword	_ZN40_INTERNAL_9cb7549b_4_k_cu_37b34afa_208944cuda3std6ranges3__45__cpo9iter_moveE
	.align		8
        /*0048*/ 	.dword	_ZN40_INTERNAL_9cb7549b_4_k_cu_37b34afa_208944cute7productE
	.align		8
        /*0050*/ 	.dword	_ZN40_INTERNAL_9cb7549b_4_k_cu_37b34afa_208944cute1_E


//--------------------- .text._ZN7cutlass13device_kernelINS_4gemm6kernel13GemmUniversalIN4cute5tupleIJiiiiEEENS1_10collective13CollectiveMmaINS1_37MainloopSm90TmaGmmaWarpSpecializedFP8ILi11ENS5_IJNS4_1CILi2EEESB_NSA_ILi1EEEEEENS1_32KernelTmaWarpSpecializedPingpongEEENS5_IJNSA_ILi64EEENSA_ILi256EEESG_EEENS_12float_e4m3_tENS5_IJlSC_lEEESJ_SK_NS4_8TiledMMAINS4_8MMA_AtomIJNS4_4SM904GMMA31MMA_64x256x32_F32E4M3E4M3_SS_TNILNSO_7ScaleInE1ELSQ_1EEEEEENS4_6LayoutINS5_IJSC_SC_SC_EEENS5_IJNSA_ILi0EEESV_SV_EEEEENS5_IJNS4_10UnderscoreESY_SY_EEEEENS4_23SM90_TMA_LOAD_MULTICASTENS4_14ComposedLayoutINS4_7SwizzleILi2ELi4ELi3EEENS4_18smem_ptr_flag_bitsILi8EEENST_INS5_IJNSA_ILi8EEESG_EEENS5_IJSG_SC_EEEEEEEvNS4_8identityES11_S1B_vS1C_EENS_8epilogue10collective6detail29Sm90TmaWarpSpecializedAdapterINS1F_15DefaultEpilogueISJ_SK_SK_NS1E_6thread17LinearCombinationISJ_Li1EffLNS1J_9ScaleType4KindE0ELNS_15FloatRoundStyleE2ESJ_EENS1_15EpilogueDefaultEEEEEvvEEEEvNT_6ParamsE --------------------------
	.section	.text._ZN7cutlass13device_kernelINS_4gemm6kernel13GemmUniversalIN4cute5tupleIJiiiiEEENS1_10collective13CollectiveMmaINS1_37MainloopSm90TmaGmmaWarpSpecializedFP8ILi11ENS5_IJNS4_1CILi2EEESB_NSA_ILi1EEEEEENS1_32KernelTmaWarpSpecializedPingpongEEENS5_IJNSA_ILi64EEENSA_ILi256EEESG_EEENS_12float_e4m3_tENS5_IJlSC_lEEESJ_SK_NS4_8TiledMMAINS4_8MMA_AtomIJNS4_4SM904GMMA31MMA_64x256x32_F32E4M3E4M3_SS_TNILNSO_7ScaleInE1ELSQ_1EEEEEENS4_6LayoutINS5_IJSC_SC_SC_EEENS5_IJNSA_ILi0EEESV_SV_EEEEENS5_IJNS4_10UnderscoreESY_SY_EEEEENS4_23SM90_TMA_LOAD_MULTICASTENS4_14ComposedLayoutINS4_7SwizzleILi2ELi4ELi3EEENS4_18smem_ptr_flag_bitsILi8EEENST_INS5_IJNSA_ILi8EEESG_EEENS5_IJSG_SC_EEEEEEEvNS4_8identityES11_S1B_vS1C_EENS_8epilogue10collective6detail29Sm90TmaWarpSpecializedAdapterINS1F_15DefaultEpilogueISJ_SK_SK_NS1E_6thread17LinearCombinationISJ_Li1EffLNS1J_9ScaleType4KindE0ELNS_15FloatRoundStyleE2ESJ_EENS1_15EpilogueDefaultEEEEEvvEEEEvNT_6ParamsE,"ax",@progbits
	.align	128
.text._ZN7cutlass13device_kernelINS_4gemm6kernel13GemmUniversalIN4cute5tupleIJiiiiEEENS1_10collective13CollectiveMmaINS1_37MainloopSm90TmaGmmaWarpSpecializedFP8ILi11ENS5_IJNS4_1CILi2EEESB_NSA_ILi1EEEEEENS1_32KernelTmaWarpSpecializedPingpongEEENS5_IJNSA_ILi64EEENSA_ILi256EEESG_EEENS_12float_e4m3_tENS5_IJlSC_lEEESJ_SK_NS4_8TiledMMAINS4_8MMA_AtomIJNS4_4SM904GMMA31MMA_64x256x32_F32E4M3E4M3_SS_TNILNSO_7ScaleInE1ELSQ_1EEEEEENS4_6LayoutINS5_IJSC_SC_SC_EEENS5_IJNSA_ILi0EEESV_SV_EEEEENS5_IJNS4_10UnderscoreESY_SY_EEEEENS4_23SM90_TMA_LOAD_MULTICASTENS4_14ComposedLayoutINS4_7SwizzleILi2ELi4ELi3EEENS4_18smem_ptr_flag_bitsILi8EEENST_INS5_IJNSA_ILi8EEESG_EEENS5_IJSG_SC_EEEEEEEvNS4_8identityES11_S1B_vS1C_EENS_8epilogue10collective6detail29Sm90TmaWarpSpecializedAdapterINS1F_15DefaultEpilogueISJ_SK_SK_NS1E_6thread17LinearCombinationISJ_Li1EffLNS1J_9ScaleType4KindE0ELNS_15FloatRoundStyleE2ESJ_EENS1_15EpilogueDefaultEEEEEvvEEEEvNT_6ParamsE:
        .type           _ZN7cutlass13device_kernelINS_4gemm6kernel13GemmUniversalIN4cute5tupleIJiiiiEEENS1_10collective13CollectiveMmaINS1_37MainloopSm90TmaGmmaWarpSpecializedFP8ILi11ENS5_IJNS4_1CILi2EEESB_NSA_ILi1EEEEEENS1_32KernelTmaWarpSpecializedPingpongEEENS5_IJNSA_ILi64EEENSA_ILi256EEESG_EEENS_12float_e4m3_tENS5_IJlSC_lEEESJ_SK_NS4_8TiledMMAINS4_8MMA_AtomIJNS4_4SM904GMMA31MMA_64x256x32_F32E4M3E4M3_SS_TNILNSO_7ScaleInE1ELSQ_1EEEEEENS4_6LayoutINS5_IJSC_SC_SC_EEENS5_IJNSA_ILi0EEESV_SV_EEEEENS5_IJNS4_10UnderscoreESY_SY_EEEEENS4_23SM90_TMA_LOAD_MULTICASTENS4_14ComposedLayoutINS4_7SwizzleILi2ELi4ELi3EEENS4_18smem_ptr_flag_bitsILi8EEENST_INS5_IJNSA_ILi8EEESG_EEENS5_IJSG_SC_EEEEEEEvNS4_8identityES11_S1B_vS1C_EENS_8epilogue10collective6detail29Sm90TmaWarpSpecializedAdapterINS1F_15DefaultEpilogueISJ_SK_SK_NS1E_6thread17LinearCombinationISJ_Li1EffLNS1J_9ScaleType4KindE0ELNS_15FloatRoundStyleE2ESJ_EENS1_15EpilogueDefaultEEEEEvvEEEEvNT_6ParamsE,@function
        .size           _ZN7cutlass13device_kernelINS_4gemm6kernel13GemmUniversalIN4cute5tupleIJiiiiEEENS1_10collective13CollectiveMmaINS1_37MainloopSm90TmaGmmaWarpSpecializedFP8ILi11ENS5_IJNS4_1CILi2EEESB_NSA_ILi1EEEEEENS1_32KernelTmaWarpSpecializedPingpongEEENS5_IJNSA_ILi64EEENSA_ILi256EEESG_EEENS_12float_e4m3_tENS5_IJlSC_lEEESJ_SK_NS4_8TiledMMAINS4_8MMA_AtomIJNS4_4SM904GMMA31MMA_64x256x32_F32E4M3E4M3_SS_TNILNSO_7ScaleInE1ELSQ_1EEEEEENS4_6LayoutINS5_IJSC_SC_SC_EEENS5_IJNSA_ILi0EEESV_SV_EEEEENS5_IJNS4_10UnderscoreESY_SY_EEEEENS4_23SM90_TMA_LOAD_MULTICASTENS4_14ComposedLayoutINS4_7SwizzleILi2ELi4ELi3EEENS4_18smem_ptr_flag_bitsILi8EEENST_INS5_IJNSA_ILi8EEESG_EEENS5_IJSG_SC_EEEEEEEvNS4_8identityES11_S1B_vS1C_EENS_8epilogue10collective6detail29Sm90TmaWarpSpecializedAdapterINS1F_15DefaultEpilogueISJ_SK_SK_NS1E_6thread17LinearCombinationISJ_Li1EffLNS1J_9ScaleType4KindE0ELNS_15FloatRoundStyleE2ESJ_EENS1_15EpilogueDefaultEEEEEvvEEEEvNT_6ParamsE,(.L_x_351 - _ZN7cutlass13device_kernelINS_4gemm6kernel13GemmUniversalIN4cute5tupleIJiiiiEEENS1_10collective13CollectiveMmaINS1_37MainloopSm90TmaGmmaWarpSpecializedFP8ILi11ENS5_IJNS4_1CILi2EEESB_NSA_ILi1EEEEEENS1_32KernelTmaWarpSpecializedPingpongEEENS5_IJNSA_ILi64EEENSA_ILi256EEESG_EEENS_12float_e4m3_tENS5_IJlSC_lEEESJ_SK_NS4_8TiledMMAINS4_8MMA_AtomIJNS4_4SM904GMMA31MMA_64x256x32_F32E4M3E4M3_SS_TNILNSO_7ScaleInE1ELSQ_1EEEEEENS4_6LayoutINS5_IJSC_SC_SC_EEENS5_IJNSA_ILi0EEESV_SV_EEEEENS5_IJNS4_10UnderscoreESY_SY_EEEEENS4_23SM90_TMA_LOAD_MULTICASTENS4_14ComposedLayoutINS4_7SwizzleILi2ELi4ELi3EEENS4_18smem_ptr_flag_bitsILi8EEENST_INS5_IJNSA_ILi8EEESG_EEENS5_IJSG_SC_EEEEEEEvNS4_8identityES11_S1B_vS1C_EENS_8epilogue10collective6detail29Sm90TmaWarpSpecializedAdapterINS1F_15DefaultEpilogueISJ_SK_SK_NS1E_6thread17LinearCombinationISJ_Li1EffLNS1J_9ScaleType4KindE0ELNS_15FloatRoundStyleE2ESJ_EENS1_15EpilogueDefaultEEEEEvvEEEEvNT_6ParamsE)
        .other          _ZN7cutlass13device_kernelINS_4gemm6kernel13GemmUniversalIN4cute5tupleIJiiiiEEENS1_10collective13CollectiveMmaINS1_37MainloopSm90TmaGmmaWarpSpecializedFP8ILi11ENS5_IJNS4_1CILi2EEESB_NSA_ILi1EEEEEENS1_32KernelTmaWarpSpecializedPingpongEEENS5_IJNSA_ILi64EEENSA_ILi256EEESG_EEENS_12float_e4m3_tENS5_IJlSC_lEEESJ_SK_NS4_8TiledMMAINS4_8MMA_AtomIJNS4_4SM904GMMA31MMA_64x256x32_F32E4M3E4M3_SS_TNILNSO_7ScaleInE1ELSQ_1EEEEEENS4_6LayoutINS5_IJSC_SC_SC_EEENS5_IJNSA_ILi0EEESV_SV_EEEEENS5_IJNS4_10UnderscoreESY_SY_EEEEENS4_23SM90_TMA_LOAD_MULTICASTENS4_14ComposedLayoutINS4_7SwizzleILi2ELi4ELi3EEENS4_18smem_ptr_flag_bitsILi8EEENST_INS5_IJNSA_ILi8EEESG_EEENS5_IJSG_SC_EEEEEEEvNS4_8identityES11_S1B_vS1C_EENS_8epilogue10collective6detail29Sm90TmaWarpSpecializedAdapterINS1F_15DefaultEpilogueISJ_SK_SK_NS1E_6thread17LinearCombinationISJ_Li1EffLNS1J_9ScaleType4KindE0ELNS_15FloatRoundStyleE2ESJ_EENS1_15EpilogueDefaultEEEEEvvEEEEvNT_6ParamsE,@"STO_CUDA_ENTRY STV_DEFAULT"
_ZN7cutlass13device_kernelINS_4gemm6kernel13GemmUniversalIN4cute5tupleIJiiiiEEENS1_10collective13CollectiveMmaINS1_37MainloopSm90TmaGmmaWarpSpecializedFP8ILi11ENS5_IJNS4_1CILi2EEESB_NSA_ILi1EEEEEENS1_32KernelTmaWarpSpecializedPingpongEEENS5_IJNSA_ILi64EEENSA_ILi256EEESG_EEENS_12float_e4m3_tENS5_IJlSC_lEEESJ_SK_NS4_8TiledMMAINS4_8MMA_AtomIJNS4_4SM904GMMA31MMA_64x256x32_F32E4M3E4M3_SS_TNILNSO_7ScaleInE1ELSQ_1EEEEEENS4_6LayoutINS5_IJSC_SC_SC_EEENS5_IJNSA_ILi0EEESV_SV_EEEEENS5_IJNS4_10UnderscoreESY_SY_EEEEENS4_23SM90_TMA_LOAD_MULTICASTENS4_14ComposedLayoutINS4_7SwizzleILi2ELi4ELi3EEENS4_18smem_ptr_flag_bitsILi8EEENST_INS5_IJNSA_ILi8EEESG_EEENS5_IJSG_SC_EEEEEEEvNS4_8identityES11_S1B_vS1C_EENS_8epilogue10collective6detail29Sm90TmaWarpSpecializedAdapterINS1F_15DefaultEpilogueISJ_SK_SK_NS1E_6thread17LinearCombinationISJ_Li1EffLNS1J_9ScaleType4KindE0ELNS_15FloatRoundStyleE2ESJ_EENS1_15EpilogueDefaultEEEEEvvEEEEvNT_6ParamsE:
[----:B------:R-:W0:Y:S02]  /*0000*/  LDC R1, c[0x0][0x28] ;  /* 0x00000a00ff017b82 */ /* 0x000e240000000800 */
[----:B0-----:R-:W-:Y:S01]  /*0010*/  VIADD R1, R1, 0xfffffee8 ;  /* 0xfffffee801017836 */ /* 0x001fe20000000000 */
[----:B------:R-:W0:Y:S01]  /*0020*/  S2R R2, SR_TID.X ;  /* 0x0000000000027919 */ /* 0x000e220000002100 */
[----:B------:R-:W-:Y:S01]  /*0030*/  ELECT P0, URZ, PT ;  /* 0x00000000003f782f */ /* 0x000fe20003800000 */
[----:B------:R-:W-:Y:S01]  /*0040*/  BSSY B0, `(.L_x_0) ;  /* 0x0000014000007945 */ /* 0x000fe20003800000 */
[--C-:B0-----:R-:W-:Y:S02]  /*0050*/  SHF.R.U32.HI R0, RZ, 0x5, R2.reuse ;  /* 0x00000005ff007819 */ /* 0x101fe40000011602 */
[----:B------:R-:W-:-:S03]  /*0060*/  SHF.R.U32.HI R5, RZ, 0x7, R2 ;  /* 0x00000007ff057819 */ /* 0x000fc60000011602 */
[----:B------:R-:W0:Y:S02]  /*0070*/  SHFL.IDX PT, R3, R0, RZ, 0x1f ;  /* 0x00001fff00037589 */ /* 0x000e2400000e0000 */
[----:B0-----:R-:W-:Y:S02]  /*0080*/  R2UR UR6, R3 ;  /* 0x00000000030672ca */ /* 0x001fe400000e0000 */
[----:B------:R0:W1:Y:S11]  /*0090*/  SHFL.IDX PT, R3, R5, RZ, 0x1f ;  /* 0x00001fff05037589 */ /* 0x00007600000e0000 */
[----:B------:R-:W-:-:S02]  /*00a0*/  USHF.R.S32.HI UR4, URZ, 0x1f, UR6 ;  /* 0x0000001f3f047899 */ /* 0x000fc40008011406 */
[----:B------:R-:W-:Y:S02]  /*00b0*/  ISETP.NE.OR P0, PT, RZ, UR6, !P0 ;  /* 0x00000006ff007c0c */ /* 0x000fe4000c705670 */
[----:B------:R-:W-:-:S04]  /*00c0*/  ULEA.HI UR4, UR4, UR6, URZ, 0x2 ;  /* 0x0000000604047291 */ /* 0x000fc8000f8f103f */
[----:B------:R-:W-:-:S04]  /*00d0*/  ULOP3.LUT UR4, UR4, 0xfffffffc, URZ, 0xc0, !UPT ;  /* 0xfffffffc04047892 */ /* 0x000fc8000f8ec03f */
[----:B------:R-:W-:-:S03]  /*00e0*/  UIADD3 UR6, UR6, -UR4, URZ ;  /* 0x8000000406067290 */ /* 0x000fc6000fffe03f */
[----:B01----:R-:W-:Y:S09]  /*00f0*/  @P0 BRA `(.L_x_1) ;  /* 0x0000000000200947 */ /* 0x003ff20003800000 */
[----:B------:R-:W-:Y:S02]  /*0100*/  ULDC.64 UR4, c[0x0][0x198] ;  /* 0x0000660000047ab9 */ /* 0x000fe40000000a00 */
[----:B------:R-:W-:Y:S02]  /*0110*/  UIADD3 UR8, UP0, UR4, 0xf0, URZ ;  /* 0x000000f004087890 */ /* 0x000fe4000ff1e03f */
[----:B------:R-:W-:Y:S02]  /*0120*/  UIADD3 UR4, UP1, UR4, 0x1f0, URZ ;  /* 0x000001f004047890 */ /* 0x000fe4000ff3e03f */
[----:B------:R-:W-:Y:S02]  /*0130*/  UIADD3.X UR9, URZ, UR5, URZ, UP0, !UPT ;  /* 0x000000053f097290 */ /* 0x000fe400087fe43f */
[----:B------:R-:W-:-:S07]  /*0140*/  UIADD3.X UR5, URZ, UR5, URZ, UP1, !UPT ;  /* 0x000000053f057290 */ /* 0x000fce0008ffe43f */
[----:B------:R0:W-:Y:S02]  /*0150*/  UTMACCTL.PF [UR8] ;  /* 0x00000000080079b9 */ /* 0x0001e40008040000 */
[----:B------:R0:W-:Y:S02]  /*0160*/  UTMACCTL.PF [UR4] ;  /* 0x00000000040079b9 */ /* 0x0001e40008040000 */
[----:B0-----:R-:W-:Y:S01]  /*0170*/  NOP ;  /* 0x0000000000007918 */ /* 0x001fe20000000000 */
.L_x_1:
[----:B------:R-:W-:Y:S05]  /*0180*/  BSYNC B0 ;  /* 0x0000000000007941 */ /* 0x000fea0003800000 */
.L_x_0:
[----:B------:R-:W0:Y:S01]  /*0190*/  SHFL.IDX PT, R6, R0, RZ, 0x1f ;  /* 0x00001fff00067589 */ /* 0x000e2200000e0000 */
[----:B------:R-:W-:Y:S01]  /*01a0*/  R2UR UR14, R3 ;  /* 0x00000000030e72ca */ /* 0x000fe200000e0000 */
[----:B------:R-:W-:-:S04]  /*01b0*/  UISETP.NE.AND UP0, UPT, UR6, 0x3, UPT ;  /* 0x000000030600788c */ /* 0x000fc8000bf05270 */
[----:B------:R-:W-:-:S08]  /*01c0*/  UISETP.EQ.OR UP0, UPT, UR6, URZ, !UP0 ;  /* 0x0000003f0600728c */ /* 0x000fd0000c702670 */
[----:B------:R-:W-:Y:S02]  /*01d0*/  UIADD3 UR12, UR14, -0x1, URZ ;  /* 0xffffffff0e0c7890 */ /* 0x000fe4000fffe03f */
[----:B------:R-:W-:Y:S02]  /*01e0*/  UISETP.EQ.AND UP0, UPT, UR14, URZ, UP0 ;  /* 0x0000003f0e00728c */ /* 0x000fe40008702270 */
[----:B------:R-:W-:Y:S02]  /*01f0*/  UISETP.GE.U32.AND UP1, UPT, UR12, 0x2, UPT ;  /* 0x000000020c00788c */ /* 0x000fe4000bf26070 */
[----:B------:R-:W-:Y:S01]  /*0200*/  USEL UR13, URZ, 0x1, !UP0 ;  /* 0x000000013f0d7887 */ /* 0x000fe2000c000000 */
[----:B0-----:R-:W-:-:S03]  /*0210*/  ISETP.NE.AND P0, PT, R6, RZ, PT ;  /* 0x000000ff0600720c */ /* 0x001fc60003f05270 */
[----:B------:R-:W-:-:S10]  /*0220*/  USEL UR13, UR13, 0x2, UP1 ;  /* 0x000000020d0d7887 */ /* 0x000fd40008800000 */
[----:B------:R-:W-:Y:S05]  /*0230*/  @P0 BRA `(.L_x_2) ;  /* 0x00000000009c0947 */ /* 0x000fea0003800000 */
[----:B------:R-:W-:Y:S01]  /*0240*/  ELECT P0, URZ, PT ;  /* 0x00000000003f782f */ /* 0x000fe20003800000 */
[----:B------:R-:W-:-:S12]  /*0250*/  BSSY B0, `(.L_x_2) ;  /* 0x0000025000007945 */ /* 0x000fd80003800000 */
[----:B------:R-:W-:Y:S05]  /*0260*/  @!P0 BRA `(.L_x_3) ;  /* 0x00000000008c8947 */ /* 0x000fea0003800000 */
[----:B------:R-:W0:Y:S01]  /*0270*/  S2UR UR7, SR_CgaCtaId ;  /* 0x00000000000779c3 */ /* 0x000e220000008800 */
[----:B------:R-:W-:Y:S01]  /*0280*/  UMOV UR4, 0x400 ;  /* 0x0000040000047882 */ /* 0x000fe20000000000 */
[----:B------:R-:W-:Y:S01]  /*0290*/  UMOV UR5, 0x1 ;  /* 0x0000000100057882 */ /* 0x000fe20000000000 */
[----:B------:R-:W-:Y:S02]  /*02a0*/  UMOV UR8, 0x3 ;  /* 0x0000000300087882 */ /* 0x000fe40000000000 */
[----:B------:R-:W-:-:S04]  /*02b0*/  UIADD3 UR8, -UR8, 0x100000, URZ ;  /* 0x0010000008087890 */ /* 0x000fc8000fffe13f */
[----:B------:R-:W-:Y:S02]  /*02c0*/  USHF.L.U32 UR9, UR8, 0xb, URZ ;  /* 0x0000000b08097899 */ /* 0x000fe4000800063f */
[----:B------:R-:W-:Y:S02]  /*02d0*/  USHF.L.U32 UR8, UR8, 0x1, URZ ;  /* 0x0000000108087899 */ /* 0x000fe4000800063f */
[----:B0-----:R-:W-:Y:S02]  /*02e0*/  ULEA UR7, UR7, UR4, 0x18 ;  /* 0x0000000407077291 */ /* 0x001fe4000f8ec03f */
[----:B------:R-:W-:-:S04]  /*02f0*/  UIADD3 UR4, -UR5, 0x100000, URZ ;  /* 0x0010000005047890 */ /* 0x000fc8000fffe13f */
[----:B------:R-:W-:Y:S02]  /*0300*/  USHF.L.U32 UR5, UR4, 0xb, URZ ;  /* 0x0000000b04057899 */ /* 0x000fe4000800063f */
[----:B------:R-:W-:Y:S01]  /*0310*/  USHF.L.U32 UR4, UR4, 0x1, URZ ;  /* 0x0000000104047899 */ /* 0x000fe2000800063f */
[----:B------:R-:W0:Y:S11]  /*0320*/  FENCE.VIEW.ASYNC.S ;  /* 0x00000000000073c6 */ /* 0x000e360000000000 */
[----:B0-----:R0:W1:Y:S01]  /*0330*/  SYNCS.EXCH.64 URZ, [UR7], UR4 ;  /* 0x00000004073f75b2 */ /* 0x0010620008000100 */
[----:B------:R0:W2:Y:S01]  /*0340*/  SYNCS.EXCH.64 URZ, [UR7+0x58], UR8 ;  /* 0x00005808073f75b2 */ /* 0x0000a20008000100 */
[----:B------:R0:W3:Y:S01]  /*0350*/  SYNCS.EXCH.64 URZ, [UR7+0x8], UR4 ;  /* 0x00000804073f75b2 */ /* 0x0000e20008000100 */
[----:B------:R0:W4:Y:S01]  /*0360*/  SYNCS.EXCH.64 URZ, [UR7+0x60], UR8 ;  /* 0x00006008073f75b2 */ /* 0x0001220008000100 */
[----:B------:R0:W0:Y:S01]  /*0370*/  SYNCS.EXCH.64 URZ, [UR7+0x10], UR4 ;  /* 0x00001004073f75b2 */ /* 0x0000220008000100 */
        /* <DEDUP_REMOVED lines=17> */
[----:B------:R-:W-:Y:S01]  /*0490*/  NOP ;  /* 0x0000000000007918 */ /* 0x000fe20000000000 */
.L_x_3:
[----:B0-----:R-:W-:Y:S05]  /*04a0*/  BSYNC B0 ;  /* 0x0000000000007941 */ /* 0x001fea0003800000 */
.L_x_2:
[----:B------:R-:W-:Y:S01]  /*04b0*/  SHF.R.S32.HI R3, RZ, 0x1f, R2 ;  /* 0x0000001fff037819 */ /* 0x000fe20000011402 */
[----:B------:R-:W0:Y:S01]  /*04c0*/  SHFL.IDX PT, R7, R0, RZ, 0x1f ;  /* 0x00001fff00077589 */ /* 0x000e2200000e0000 */
[----:B------:R-:W5:Y:S01]  /*04d0*/  S2UR UR15, SR_CTAID.X ;  /* 0x00000000000f79c3 */ /* 0x000f620000002500 */
[----:B------:R-:W-:Y:S02]  /*04e0*/  ELECT P0, URZ, PT ;  /* 0x00000000003f782f */ /* 0x000fe40003800000 */
[----:B------:R-:W-:Y:S01]  /*04f0*/  LEA.HI R3, R3, R2, RZ, 0x7 ;  /* 0x0000000203037211 */ /* 0x000fe200078f38ff */
[----:B------:R5:W1:Y:S01]  /*0500*/  SHFL.IDX PT, R10, R0, RZ, 0x1f ;  /* 0x00001fff000a7589 */ /* 0x000a6200000e0000 */
[----:B------:R-:W-:Y:S01]  /*0510*/  SHF.R.S32.HI R9, RZ, 0x1f, R6 ;  /* 0x0000001fff097819 */ /* 0x000fe20000011406 */
[----:B------:R-:W-:Y:S01]  /*0520*/  ULDC UR4, c[0x0][0x150] ;  /* 0x0000540000047ab9 */ /* 0x000fe20000000800 */
[----:B------:R-:W-:Y:S02]  /*0530*/  LOP3.LUT R3, R3, 0xffffff80, RZ, 0xc0, !PT ;  /* 0xffffff8003037812 */ /* 0x000fe400078ec0ff */
[----:B------:R-:W-:-:S02]  /*0540*/  ELECT P1, URZ, PT ;  /* 0x00000000003f782f */ /* 0x000fc40003820000 */
[----:B------:R-:W-:Y:S01]  /*0550*/  LEA.HI R9, R9, R6, RZ, 0x2 ;  /* 0x0000000609097211 */ /* 0x000fe200078f10ff */
[----:B------:R-:W2:Y:S01]  /*0560*/  LDC R13, c[0x0][0x144] ;  /* 0x00005100ff0d7b82 */ /* 0x000ea20000000800 */
[----:B------:R-:W-:Y:S01]  /*0570*/  UMOV UR9, 0x80 ;  /* 0x0000008000097882 */ /* 0x000fe20000000000 */
[----:B------:R-:W-:Y:S01]  /*0580*/  IMAD.IADD R3, R2, 0x1, -R3 ;  /* 0x0000000102037824 */ /* 0x000fe200078e0a03 */
[----:B------:R-:W-:Y:S01]  /*0590*/  LOP3.LUT R9, R9, 0x3ffffffc, RZ, 0xc0, !PT ;  /* 0x3ffffffc09097812 */ /* 0x000fe200078ec0ff */
[----:B------:R-:W-:Y:S01]  /*05a0*/  NOP ;  /* 0x0000000000007918 */ /* 0x000fe20000000000 */
[----:B------:R-:W-:Y:S01]  /*05b0*/  NOP ;  /* 0x0000000000007918 */ /* 0x000fe20000000000 */
[----:B------:R-:W-:Y:S02]  /*05c0*/  ISETP.NE.AND P3, PT, RZ, UR14, PT ;  /* 0x0000000eff007c0c */ /* 0x000fe4000bf65270 */
[----:B------:R-:W-:Y:S01]  /*05d0*/  SHF.R.S32.HI R12, RZ, 0x1f, R3 ;  /* 0x0000001fff0c7819 */ /* 0x000fe20000011403 */
[----:B------:R-:W-:Y:S01]  /*05e0*/  IMAD.IADD R9, R6, 0x1, -R9 ;  /* 0x0000000106097824 */ /* 0x000fe200078e0a09 */
[----:B------:R-:W3:Y:S01]  /*05f0*/  LDC R15, c[0x0][0x148] ;  /* 0x00005200ff0f7b82 */ /* 0x000ee20000000800 */
[----:B------:R-:W4:Y:S01]  /*0600*/  SHFL.IDX PT, R6, R5, RZ, 0x1f ;  /* 0x00001fff05067589 */ /* 0x000f2200000e0000 */
[----:B------:R-:W-:-:S02]  /*0610*/  LEA.HI R4, R12, R3, RZ, 0x3 ;  /* 0x000000030c047211 */ /* 0x000fc400078f18ff */
[----:B0-----:R-:W-:Y:S02]  /*0620*/  ISETP.NE.OR P0, PT, R7, RZ, !P0 ;  /* 0x000000ff0700720c */ /* 0x001fe40004705670 */
[--C-:B------:R-:W-:Y:S02]  /*0630*/  SHF.R.S32.HI R7, RZ, 0x3, R4.reuse ;  /* 0x00000003ff077819 */ /* 0x100fe40000011404 */
[----:B------:R-:W-:Y:S02]  /*0640*/  SHF.R.S32.HI R8, RZ, 0x1f, R4 ;  /* 0x0000001fff087819 */ /* 0x000fe40000011404 */
[----:B------:R-:W0:Y:S01]  /*0650*/  S2R R4, SR_CTAID.Y ;  /* 0x0000000000047919 */ /* 0x000e220000002600 */
[----:B-----5:R-:W-:Y:S02]  /*0660*/  I2FP.F32.U32 R0, UR15 ;  /* 0x0000000f00007c45 */ /* 0x020fe40008201000 */
[----:B------:R-:W-:Y:S02]  /*0670*/  LEA.HI R8, R8, R7, RZ, 0x2 ;  /* 0x0000000708087211 */ /* 0x000fe400078f10ff */
[----:B-1----:R-:W-:Y:S01]  /*0680*/  ISETP.NE.OR P1, PT, R10, RZ, !P1 ;  /* 0x000000ff0a00720c */ /* 0x002fe20004f25670 */
[----:B------:R-:W-:Y:S01]  /*0690*/  FMUL R11, R0, UR4 ;  /* 0x00000004000b7c20 */ /* 0x000fe20008400000 */
[----:B------:R-:W-:Y:S01]  /*06a0*/  LOP3.LUT R8, R8, 0xfffffffc, RZ, 0xc0, !PT ;  /* 0xfffffffc08087812 */ /* 0x000fe200078ec0ff */
[----:B------:R-:W-:Y:S01]  /*06b0*/  VOTEU.ALL UP0, P0 ;  /* 0x00000000003f7886 */ /* 0x000fe20000000000 */
[----:B------:R-:W-:-:S03]  /*06c0*/  ULDC UR4, c[0x0][0x154] ;  /* 0x0000550000047ab9 */ /* 0x000fc60000000800 */
[----:B------:R-:W-:Y:S01]  /*06d0*/  IMAD.IADD R8, R7, 0x1, -R8 ;  /* 0x0000000107087824 */ /* 0x000fe200078e0a08 */
[----:B------:R-:W1:Y:S01]  /*06e0*/  F2I.U32.TRUNC.NTZ R11, R11 ;  /* 0x0000000b000b7305 */ /* 0x000e62000020f000 */
[----:B------:R-:W5:Y:S01]  /*06f0*/  @!UP0 S2UR UR8, SR_CgaCtaId ;  /* 0x00000000000889c3 */ /* 0x000f620000008800 */
[----:B------:R-:W-:Y:S01]  /*0700*/  @!UP0 UMOV UR7, 0x400 ;  /* 0x0000040000078882 */ /* 0x000fe20000000000 */
[----:B------:R-:W-:Y:S01]  /*0710*/  IMAD R8, R9, 0x4, R8 ;  /* 0x0000000409087824 */ /* 0x000fe200078e0208 */
[----:B----4-:R-:W-:Y:S01]  /*0720*/  R2UR UR17, R6 ;  /* 0x00000000061172ca */ /* 0x010fe200000e0000 */
[----:B------:R-:W-:Y:S01]  /*0730*/  VOTEU.ALL UP1, P1 ;  /* 0x00000000003f7886 */ /* 0x000fe20000820000 */
[----:B------:R-:W-:Y:S01]  /*0740*/  VOTEU.ALL UP2, P1 ;  /* 0x00000000003f7886 */ /* 0x000fe20000840000 */
[C---:B------:R-:W-:Y:S01]  /*0750*/  IMAD.SHL.U32 R7, R8.reuse, 0x4, RZ ;  /* 0x0000000408077824 */ /* 0x040fe200078e00ff */
[----:B------:R-:W-:Y:S01]  /*0760*/  LEA.HI R0, R8, R8, RZ, 0x1 ;  /* 0x0000000808007211 */ /* 0x000fe200078f08ff */
[----:B------:R-:W-:Y:S01]  /*0770*/  VOTEU.ALL UP3, P1 ;  /* 0x00000000003f7886 */ /* 0x000fe20000860000 */
[----:B------:R-:W4:Y:S01]  /*0780*/  @!UP1 S2UR UR11, SR_CgaCtaId ;  /* 0x00000000000b99c3 */ /* 0x000f220000008800 */
[----:B------:R-:W-:Y:S01]  /*0790*/  @!UP1 UMOV UR10, 0x400 ;  /* 0x00000400000a9882 */ /* 0x000fe20000000000 */
[----:B------:R-:W-:Y:S01]  /*07a0*/  LOP3.LUT R9, R0, 0xfffffffe, RZ, 0xc0, !PT ;  /* 0xfffffffe00097812 */ /* 0x000fe200078ec0ff */
[----:B------:R-:W-:Y:S01]  /*07b0*/  VOTEU.ALL UP4, P1 ;  /* 0x00000000003f7886 */ /* 0x000fe20000880000 */
[C---:B------:R-:W-:Y:S01]  /*07c0*/  LOP3.LUT R17, R8.reuse, 0xc, R7, 0x78, !PT ;  /* 0x0000000c08117812 */ /* 0x040fe200078e7807 */
[----:B-1----:R-:W-:Y:S01]  /*07d0*/  IMAD.MOV R14, RZ, RZ, -R11 ;  /* 0x000000ffff0e7224 */ /* 0x002fe200078e0a0b */
[----:B------:R-:W-:Y:S01]  /*07e0*/  VOTEU.ALL UP5, P1 ;  /* 0x00000000003f7886 */ /* 0x000fe200008a0000 */
[----:B------:R-:W-:Y:S01]  /*07f0*/  IMAD.IADD R9, R8, 0x1, -R9 ;  /* 0x0000000108097824 */ /* 0x000fe200078e0a09 */
[----:B0-----:R-:W-:Y:S01]  /*0800*/  I2FP.F32.U32 R0, R4 ;  /* 0x0000000400007245 */ /* 0x001fe20000201000 */
[----:B--2---:R-:W-:Y:S01]  /*0810*/  IMAD R14, R13, R14, UR15 ;  /* 0x0000000f0d0e7e24 */ /* 0x004fe2000f8e020e */
[----:B------:R-:W0:Y:S01]  /*0820*/  LDC R8, c[0x0][0x140] ;  /* 0x00005000ff087b82 */ /* 0x000e220000000800 */
[----:B------:R1:W-:Y:S02]  /*0830*/  STL [R1+0x80], R17 ;  /* 0x0000801101007387 */ /* 0x0003e40000100800 */
[----:B------:R-:W-:Y:S01]  /*0840*/  FMUL R0, R0, UR4 ;  /* 0x0000000400007c20 */ /* 0x000fe20008400000 */
[----:B------:R-:W-:Y:S01]  /*0850*/  ISETP.NE.AND P2, PT, R9, R14, PT ;  /* 0x0000000e0900720c */ /* 0x000fe20003f45270 */
[----:B------:R-:W-:Y:S01]  /*0860*/  UMOV UR4, 0x20 ;  /* 0x0000002000047882 */ /* 0x000fe20000000000 */
[----:B-----5:R-:W-:-:S02]  /*0870*/  @!UP0 ULEA UR7, UR8, UR7, 0x18 ;  /* 0x0000000708078291 */ /* 0x020fc4000f8ec03f */
[----:B------:R-:W-:-:S04]  /*0880*/  @!UP0 UIADD3 UR4, -UR4, 0x100000, URZ ;  /* 0x0010000004048890 */ /* 0x000fc8000fffe13f */
[----:B------:R-:W-:Y:S02]  /*0890*/  @!UP0 USHF.L.U32 UR5, UR4, 0xb, URZ ;  /* 0x0000000b04058899 */ /* 0x000fe4000800063f */
[----:B------:R-:W-:Y:S01]  /*08a0*/  @!UP0 USHF.L.U32 UR4, UR4, 0x1, URZ ;  /* 0x0000000104048899 */ /* 0x000fe2000800063f */
[----:B------:R-:W2:Y:S01]  /*08b0*/  F2I.U32.TRUNC.NTZ R0, R0 ;  /* 0x0000000000007305 */ /* 0x000ea2000020f000 */
[----:B------:R-:W-:-:S04]  /*08c0*/  @!UP1 UIADD3 UR8, -UR9, 0x100000, URZ ;  /* 0x0010000009089890 */ /* 0x000fc8000fffe13f */
[----:B------:R-:W-:Y:S02]  /*08d0*/  @!UP1 USHF.L.U32 UR9, UR8, 0xb, URZ ;  /* 0x0000000b08099899 */ /* 0x000fe4000800063f */
[----:B------:R-:W-:Y:S01]  /*08e0*/  @!UP1 USHF.L.U32 UR8, UR8, 0x1, URZ ;  /* 0x0000000108089899 */ /* 0x000fe2000800063f */
[----:B------:R-:W-:Y:S01]  /*08f0*/  VOTEU.ALL UP0, P0 ;  /* 0x00000000003f7886 */ /* 0x000fe20000000000 */
[----:B----4-:R-:W-:Y:S01]  /*0900*/  @!UP1 ULEA UR10, UR11, UR10, 0x18 ;  /* 0x0000000a0b0a9291 */ /* 0x010fe2000f8ec03f */
[----:B------:R-:W-:Y:S01]  /*0910*/  VOTEU.ALL UP1, P0 ;  /* 0x00000000003f7886 */ /* 0x000fe20000020000 */
[----:B------:R-:W-:-:S04]  /*0920*/  LOP3.LUT P0, RZ, R3, 0x7, RZ, 0xc0, !PT ;  /* 0x0000000703ff7812 */ /* 0x000fc8000780c0ff */
[C---:B------:R-:W-:Y:S01]  /*0930*/  ISETP.LT.U32.AND P0, PT, R17.reuse, 0x4, !P0 ;  /* 0x000000041100780c */ /* 0x040fe20004701070 */
[----:B------:R-:W4:Y:S02]  /*0940*/  FENCE.VIEW.ASYNC.S ;  /* 0x00000000000073c6 */ /* 0x000f240000000000 */
[----:B----4-:R1:W4:Y:S01]  /*0950*/  @!UP0 SYNCS.EXCH.64 URZ, [UR7+0xe0], UR4 ;  /* 0x0000e004073f85b2 */ /* 0x0103220008000100 */
[----:B--2---:R-:W-:Y:S01]  /*0960*/  IMAD.MOV R16, RZ, RZ, -R0 ;  /* 0x000000ffff107224 */ /* 0x004fe200078e0a00 */
[----:B------:R-:W-:Y:S02]  /*0970*/  @P2 LEA.HI R0, R17, R17, RZ, 0x1 ;  /* 0x0000001111002211 */ /* 0x000fe400078f08ff */
[----:B0-----:R-:W-:Y:S01]  /*0980*/  ISETP.EQ.U32.AND P1, PT, R8, 0x1, PT ;  /* 0x000000010800780c */ /* 0x001fe20003f22070 */
[----:B---3--:R-:W-:Y:S01]  /*0990*/  IMAD R7, R15, R16, R4 ;  /* 0x000000100f077224 */ /* 0x008fe200078e0204 */
[----:B------:R-:W-:-:S04]  /*09a0*/  @P2 SHF.R.S32.HI R0, RZ, 0x1, R0 ;  /* 0x00000001ff002819 */ /* 0x000fc80000011400 */
[----:B------:R-:W-:Y:S01]  /*09b0*/  @P2 ISETP.NE.AND P4, PT, R0, R7, PT ;  /* 0x000000070000220c */ /* 0x000fe20003f85270 */
[----:B------:R-:W-:Y:S01]  /*09c0*/  IMAD.MOV.U32 R0, RZ, RZ, 0x1 ;  /* 0x00000001ff007424 */ /* 0x000fe200078e00ff */
[----:B------:R-:W-:Y:S02]  /*09d0*/  SEL R7, RZ, 0x1, !P0 ;  /* 0x00000001ff077807 */ /* 0x000fe40004000000 */
[----:B------:R-:W-:Y:S01]  /*09e0*/  @P2 SEL R0, RZ, 0x1, P4 ;  /* 0x00000001ff002807 */ /* 0x000fe20002000000 */
[----:B------:R1:W0:Y:S01]  /*09f0*/  @!UP1 SYNCS.EXCH.64 URZ, [UR7+0xe8], UR4 ;  /* 0x0000e804073f95b2 */ /* 0x0002220008000100 */
[----:B------:R-:W-:Y:S02]  /*0a00*/  NOP ;  /* 0x0000000000007918 */ /* 0x000fe40000000000 */
[----:B------:R-:W-:-:S05]  /*0a10*/  LOP3.LUT R0, R0, R7, RZ, 0xc0, !PT ;  /* 0x0000000700007212 */ /* 0x000fca00078ec0ff */
[----:B------:R1:W-:Y:S01]  /*0a20*/  STL [R1+0x78], R0 ;  /* 0x0000780001007387 */ /* 0x0003e20000100800 */
[----:B------:R1:W2:Y:S01]  /*0a30*/  @!UP2 SYNCS.EXCH.64 URZ, [UR10+0xc0], UR8 ;  /* 0x0000c0080a3fa5b2 */ /* 0x0002a20008000100 */
[----:B------:R1:W3:Y:S01]  /*0a40*/  @!UP3 SYNCS.EXCH.64 URZ, [UR10+0xc8], UR8 ;  /* 0x0000c8080a3fb5b2 */ /* 0x0002e20008000100 */
[----:B------:R1:W0:Y:S01]  /*0a50*/  @!UP4 SYNCS.EXCH.64 URZ, [UR10+0xd0], UR8 ;  /* 0x0000d0080a3fc5b2 */ /* 0x0002220008000100 */
[----:B------:R1:W0:Y:S01]  /*0a60*/  @!UP5 SYNCS.EXCH.64 URZ, [UR10+0xd8], UR8 ;  /* 0x0000d8080a3fd5b2 */ /* 0x0002220008000100 */
[----:B------:R-:W-:Y:S01]  /*0a70*/  NOP ;  /* 0x0000000000007918 */ /* 0x000fe20000000000 */
[----:B----4-:R-:W-:Y:S05]  /*0a80*/  @!P1 BRA `(.L_x_4) ;  /* 0x0000000000089947 */ /* 0x010fea0003800000 */
[----:B0-23--:R-:W-:Y:S01]  /*0a90*/  UCGABAR_ARV ;  /* 0x00000000000079c7 */ /* 0x00dfe20008000000 */
[----:B------:R-:W-:Y:S05]  /*0aa0*/  BRA `(.L_x_5) ;  /* 0x0000000000047947 */ /* 0x000fea0003800000 */
.L_x_4:
[----:B0-23--:R-:W-:Y:S01]  /*0ab0*/  NOP ;  /* 0x0000000000007918 */ /* 0x00dfe20000000000 */
.L_x_5:
[----:B-1----:R-:W-:Y:S01]  /*0ac0*/  ULDC.64 UR4, c[0x0][0x598] ;  /* 0x0001660000047ab9 */ /* 0x002fe20000000a00 */
[----:B------:R-:W-:Y:S01]  /*0ad0*/  ULDC.64 UR22, c[0x0][0x208] ;  /* 0x0000820000167ab9 */ /* 0x000fe20000000a00 */
[----:B------:R-:W-:-:S04]  /*0ae0*/  ISETP.NE.U32.AND P0, PT, RZ, UR4, PT ;  /* 0x00000004ff007c0c */ /* 0x000fc8000bf05070 */
[----:B------:R-:W-:-:S13]  /*0af0*/  ISETP.NE.AND.EX P0, PT, RZ, UR5, PT, P0 ;  /* 0x00000005ff007c0c */ /* 0x000fda000bf05300 */
[----:B------:R-:W-:Y:S05]  /*0b00*/  @!P0 BRA `(.L_x_6) ;  /* 0x0000000000208947 */ /* 0x000fea0003800000 */
[----:B------:R-:W0:Y:S02]  /*0b10*/  LDC.64 R6, c[0x0][0x598] ;  /* 0x00016600ff067b82 */ /* 0x000e240000000a00 */
[----:B0-----:R-:W2:Y:S02]  /*0b20*/  LDG.E.64 R6, desc[UR22][R6.64] ;  /* 0x0000001606067981 */ /* 0x001ea4000c1e1b00 */
[----:B--2---:R-:W-:-:S04]  /*0b30*/  ISETP.NE.U32.AND P0, PT, R6, RZ, PT ;  /* 0x000000ff0600720c */ /* 0x004fc80003f05070 */
[----:B------:R-:W-:-:S13]  /*0b40*/  ISETP.NE.AND.EX P0, PT, R7, RZ, PT, P0 ;  /* 0x000000ff0700720c */ /* 0x000fda0003f05300 */
[----:B------:R-:W-:Y:S05]  /*0b50*/  @!P0 BRA `(.L_x_6) ;  /* 0x00000000000c8947 */ /* 0x000fea0003800000 */
[----:B------:R-:W2:Y:S02]  /*0b60*/  LD.E R6, desc[UR22][R6.64] ;  /* 0x0000001606067980 */ /* 0x000ea4000c101900 */
[----:B--2---:R-:W-:Y:S01]  /*0b70*/  R2UR UR24, R6 ;  /* 0x00000000061872ca */ /* 0x004fe200000e0000 */
[----:B------:R-:W-:-:S14]  /*0b80*/  BRA `(.L_x_7) ;  /* 0x0000000000247947 */ /* 0x000fdc0003800000 */
.L_x_6:
[----:B------:R-:W-:Y:S02]  /*0b90*/  ULDC.64 UR4, c[0x0][0x588] ;  /* 0x0001620000047ab9 */ /* 0x000fe40000000a00 */
[----:B------:R-:W-:-:S04]  /*0ba0*/  ISETP.NE.U32.AND P0, PT, RZ, UR4, PT ;  /* 0x00000004ff007c0c */ /* 0x000fc8000bf05070 */
[----:B------:R-:W-:-:S13]  /*0bb0*/  ISETP.NE.AND.EX P0, PT, RZ, UR5, PT, P0 ;  /* 0x00000005ff007c0c */ /* 0x000fda000bf05300 */
[----:B------:R-:W-:Y:S05]  /*0bc0*/  @!P0 BRA `(.L_x_8) ;  /* 0x0000000000108947 */ /* 0x000fea0003800000 */
[----:B------:R-:W0:Y:S02]  /*0bd0*/  LDC.64 R6, c[0x0][0x588] ;  /* 0x00016200ff067b82 */ /* 0x000e240000000a00 */
[----:B0-----:R-:W2:Y:S02]  /*0be0*/  LDG.E R6, desc[UR22][R6.64] ;  /* 0x0000001606067981 */ /* 0x001ea4000c1e1900 */
[----:B--2---:R-:W-:Y:S01]  /*0bf0*/  R2UR UR24, R6 ;  /* 0x00000000061872ca */ /* 0x004fe200000e0000 */
[----:B------:R-:W-:-:S14]  /*0c00*/  BRA `(.L_x_7) ;  /* 0x0000000000047947 */ /* 0x000fdc0003800000 */
.L_x_8:
[----:B------:R-:W-:-:S05]  /*0c10*/  ULDC UR24, c[0x0][0x580] ;  /* 0x0001600000187ab9 */ /* 0x000fca0000000800 */
.L_x_7:
[----:B------:R-:W-:Y:S02]  /*0c20*/  ULDC.64 UR4, c[0x0][0x5a0] ;  /* 0x0001680000047ab9 */ /* 0x000fe40000000a00 */
        /* <DEDUP_REMOVED lines=11> */
.L_x_9:
        /* <DEDUP_REMOVED lines=8> */
.L_x_11:
[----:B------:R-:W-:-:S05]  /*0d60*/  ULDC UR25, c[0x0][0x584] ;  /* 0x0001610000197ab9 */ /* 0x000fca0000000800 */
.L_x_10:
[----:B------:R-:W0:Y:S01]  /*0d70*/  LDC R0, c[0x0][0x65c] ;  /* 0x00019700ff007b82 */ /* 0x000e220000000800 */
[----:B------:R-:W-:Y:S01]  /*0d80*/  IMAD.U32 R6, RZ, RZ, UR15 ;  /* 0x0000000fff067e24 */ /* 0x000fe2000f8e00ff */
[----:B------:R-:W-:Y:S01]  /*0d90*/  UISETP.NE.AND UP0, UPT, UR14, 0x2, UPT ;  /* 0x000000020e00788c */ /* 0x000fe2000bf05270 */
[----:B------:R-:W-:Y:S01]  /*0da0*/  IMAD.MOV.U32 R7, RZ, RZ, RZ ;  /* 0x000000ffff077224 */ /* 0x000fe200078e00ff */
[----:B------:R-:W-:Y:S01]  /*0db0*/  ULDC UR7, c[0x0][0x28c] ;  /* 0x0000a30000077ab9 */ /* 0x000fe20000000800 */
[----:B------:R-:W-:Y:S01]  /*0dc0*/  UMOV UR5, URZ ;  /* 0x0000003f00057c82 */ /* 0x000fe20008000000 */
[----:B------:R-:W-:Y:S02]  /*0dd0*/  UIADD3 UR7, UR7, 0x3f, URZ ;  /* 0x0000003f07077890 */ /* 0x000fe4000fffe03f */
[----:B------:R-:W-:Y:S01]  /*0de0*/  PLOP3.LUT P0, PT, PT, PT, UP0, 0x80, 0x0 ;  /* 0x000000000000781c */ /* 0x000fe20003f0f008 */
[----:B------:R-:W-:Y:S01]  /*0df0*/  UMOV UR4, URZ ;  /* 0x0000003f00047c82 */ /* 0x000fe20008000000 */
[----:B------:R-:W-:Y:S01]  /*0e00*/  USHF.R.S32.HI UR10, URZ, 0x1f, UR7 ;  /* 0x0000001f3f0a7899 */ /* 0x000fe20008011407 */
[----:B------:R-:W-:-:S03]  /*0e10*/  ULDC.64 UR18, c[0x0][0x650] ;  /* 0x0001940000127ab9 */ /* 0x000fc60000000a00 */
[----:B------:R-:W-:-:S04]  /*0e20*/  ULEA.HI UR10, UR10, UR7, URZ, 0x6 ;  /* 0x000000070a0a7291 */ /* 0x000fc8000f8f303f */
[----:B------:R-:W-:Y:S01]  /*0e30*/  USHF.R.S32.HI UR14, URZ, 0x6, UR10 ;  /* 0x000000063f0e7899 */ /* 0x000fe2000801140a */
[----:B0-----:R-:W-:-:S13]  /*0e40*/  ISETP.NE.AND P2, PT, R0, 0x1, PT ;  /* 0x000000010000780c */ /* 0x001fda0003f45270 */
[----:B------:R-:W0:Y:S01]  /*0e50*/  @P2 LDC R9, c[0x0][0x10] ;  /* 0x00000400ff092b82 */ /* 0x000e220000000800 */
[----:B------:R-:W-:-:S07]  /*0e60*/  @P2 IMAD.MOV.U32 R5, RZ, RZ, RZ ;  /* 0x000000ffff052224 */ /* 0x000fce00078e00ff */
[----:B------:R-:W1:Y:S01]  /*0e70*/  @!P2 LDC R11, c[0x0][0xc] ;  /* 0x00000300ff0bab82 */ /* 0x000e620000000800 */
[----:B------:R-:W-:Y:S01]  /*0e80*/  ULDC UR8, c[0x0][0xc] ;  /* 0x0000030000087ab9 */ /* 0x000fe20000000800 */
[----:B------:R-:W-:Y:S01]  /*0e90*/  ULDC UR9, c[0x0][0x10] ;  /* 0x0000040000097ab9 */ /* 0x000fe20000000800 */
[----:B------:R-:W-:Y:S01]  /*0ea0*/  ULDC UR7, c[0x0][0x14] ;  /* 0x0000050000077ab9 */ /* 0x000fe20000000800 */
[----:B------:R-:W-:-:S04]  /*0eb0*/  UIMAD.WIDE.U32 UR8, UR8, UR9, URZ ;  /* 0x00000009080872a5 */ /* 0x000fc8000f8e003f */
[----:B------:R-:W-:Y:S01]  /*0ec0*/  UIMAD.WIDE.U32 UR20, UR8, UR7, URZ ;  /* 0x00000007081472a5 */ /* 0x000fe2000f8e003f */
[----:B0-----:R-:W-:Y:S01]  /*0ed0*/  @P2 IMAD.WIDE.U32 R8, R9, UR15, R4 ;  /* 0x0000000f09082c25 */ /* 0x001fe2000f8e0004 */
[----:B------:R-:W-:-:S03]  /*0ee0*/  UIMAD UR15, UR9, UR7, URZ ;  /* 0x00000007090f72a4 */ /* 0x000fc6000f8e023f */
[----:B------:R-:W-:Y:S01]  /*0ef0*/  @P2 IMAD.MOV.U32 R13, RZ, RZ, R8 ;  /* 0x000000ffff0d2224 */ /* 0x000fe200078e0008 */
[----:B------:R-:W-:Y:S01]  /*0f00*/  UIADD3 UR15, UR21, UR15, URZ ;  /* 0x0000000f150f7290 */ /* 0x000fe2000fffe03f */
[----:B-1----:R-:W-:-:S04]  /*0f10*/  @!P2 IMAD.WIDE.U32 R6, R4, R11, R6 ;  /* 0x0000000b0406a225 */ /* 0x002fc800078e0006 */
[----:B------:R-:W-:Y:S02]  /*0f20*/  @P2 IMAD.MOV.U32 R11, RZ, RZ, RZ ;  /* 0x000000ffff0b2224 */ /* 0x000fe400078e00ff */
[----:B------:R-:W-:Y:S02]  /*0f30*/  @!P2 IMAD.MOV.U32 R13, RZ, RZ, R6 ;  /* 0x000000ffff0da224 */ /* 0x000fe400078e0006 */
[----:B------:R-:W-:Y:S02]  /*0f40*/  @P2 IMAD.IADD R10, R9, 0x1, R11 ;  /* 0x00000001090a2824 */ /* 0x000fe400078e020b */
[----:B------:R-:W-:Y:S01]  /*0f50*/  @!P2 IMAD.MOV.U32 R10, RZ, RZ, R7 ;  /* 0x000000ffff0aa224 */ /* 0x000fe200078e0007 */
[----:B------:R0:W-:Y:S01]  /*0f60*/  STL [R1+0x88], R13 ;  /* 0x0000880d01007387 */ /* 0x0001e20000100800 */
[----:B------:R-:W-:Y:S02]  /*0f70*/  IMAD.MOV.U32 R17, RZ, RZ, R13 ;  /* 0x000000ffff117224 */ /* 0x000fe400078e000d */
[----:B------:R-:W-:Y:S01]  /*0f80*/  IMAD.MOV.U32 R22, RZ, RZ, R10 ;  /* 0x000000ffff167224 */ /* 0x000fe200078e000a */
[----:B------:R0:W-:Y:S01]  /*0f90*/  STL [R1+0x84], R10 ;  /* 0x0000840a01007387 */ /* 0x0001e20000100800 */
[----:B------:R-:W-:Y:S05]  /*0fa0*/  @P0 BRA `(.L_x_12) ;  /* 0x0000000000280947 */ /* 0x000fea0003800000 */
[----:B------:R-:W-:Y:S01]  /*0fb0*/  IADD3 R17, P0, R17, UR20, RZ ;  /* 0x0000001411117c10 */ /* 0x000fe2000ff1e0ff */
[----:B------:R-:W-:Y:S02]  /*0fc0*/  UISETP.GE.U32.AND UP0, UPT, UR14, 0xb, UPT ;  /* 0x0000000b0e00788c */ /* 0x000fe4000bf06070 */
[----:B------:R-:W-:Y:S01]  /*0fd0*/  UIMAD.WIDE.U32 UR4, UR14, -0x45d1745d, URZ ;  /* 0xba2e8ba30e0478a5 */ /* 0x000fe2000f8e003f */
[----:B------:R-:W-:Y:S01]  /*0fe0*/  IADD3.X R22, R22, UR15, RZ, P0, !PT ;  /* 0x0000000f16167c10 */ /* 0x000fe200087fe4ff */
[----:B------:R1:W-:Y:S02]  /*0ff0*/  STL [R1+0x88], R17 ;  /* 0x0000881101007387 */ /* 0x0003e40000100800 */
[----:B------:R-:W-:Y:S02]  /*1000*/  USHF.R.U32.HI UR5, URZ, 0x3, UR5 ;  /* 0x000000033f057899 */ /* 0x000fe40008011605 */
[----:B------:R1:W-:Y:S01]  /*1010*/  STL [R1+0x84], R22 ;  /* 0x0000841601007387 */ /* 0x0003e20000100800 */
[----:B------:R-:W-:-:S02]  /*1020*/  UMOV UR4, URZ ;  /* 0x0000003f00047c82 */ /* 0x000fc40008000000 */
[----:B------:R-:W-:Y:S02]  /*1030*/  @UP0 ULOP3.LUT UR4, UR5, 0x1, URZ, 0xc0, !UPT ;  /* 0x0000000105040892 */ /* 0x000fe4000f8ec03f */
[----:B------:R-:W-:-:S12]  /*1040*/  UIMAD UR5, UR5, -0xb, UR14 ;  /* 0xfffffff5050578a4 */ /* 0x000fd8000f8e020e */
.L_x_12:
[----:B------:R-:W-:Y:S01]  /*1050*/  IMAD.MOV.U32 R8, RZ, RZ, -0x1 ;  /* 0xffffffffff087424 */ /* 0x000fe200078e00ff */
[----:B------:R-:W-:Y:S01]  /*1060*/  ISETP.GE.U32.AND P0, PT, R17, UR18, PT ;  /* 0x0000001211007c0c */ /* 0x000fe2000bf06070 */
[----:B------:R-:W-:Y:S01]  /*1070*/  IMAD.MOV.U32 R6, RZ, RZ, -0x1 ;  /* 0xffffffffff067424 */ /* 0x000fe200078e00ff */
[----:B------:R-:W-:Y:S01]  /*1080*/  PRMT R0, RZ, 0x7610, R0 ;  /* 0x00007610ff007816 */ /* 0x000fe20000000000 */
[----:B------:R-:W-:Y:S01]  /*1090*/  IMAD.MOV.U32 R7, RZ, RZ, -0x1 ;  /* 0xffffffffff077424 */ /* 0x000fe200078e00ff */
[----:B------:R2:W-:Y:S01]  /*10a0*/  STL [R1+0x8c], R8 ;  /* 0x00008c0801007387 */ /* 0x0005e20000100800 */
[----:B------:R-:W-:-:S03]  /*10b0*/  ISETP.GE.U32.AND.EX P0, PT, R22, UR19, PT, P0 ;  /* 0x0000001316007c0c */ /* 0x000fc6000bf06100 */
[----:B------:R2:W-:Y:S04]  /*10c0*/  STL [R1+0x7c], R6 ;  /* 0x00007c0601007387 */ /* 0x0005e80000100800 */
[----:B------:R2:W-:Y:S06]  /*10d0*/  STL [R1+0x90], R7 ;  /* 0x0000900701007387 */ /* 0x0005ec0000100800 */
[----:B------:R-:W-:Y:S05]  /*10e0*/  @P0 BRA `(.L_x_13) ;  /* 0x0000000400380947 */ /* 0x000fea0003800000 */
[----:B------:R-:W3:Y:S01]  /*10f0*/  LDC.64 R18, c[0x0][0x628] ;  /* 0x00018a00ff127b82 */ /* 0x000ee20000000a00 */
[----:B--2---:R-:W-:Y:S02]  /*1100*/  IMAD.MOV.U32 R6, RZ, RZ, R17 ;  /* 0x000000ffff067224 */ /* 0x004fe400078e0011 */
[----:B------:R-:W-:-:S05]  /*1110*/  IMAD.MOV.U32 R7, RZ, RZ, R22 ;  /* 0x000000ffff077224 */ /* 0x000fca00078e0016 */
[----:B------:R-:W2:Y:S08]  /*1120*/  LDC R0, c[0x0][0x630] ;  /* 0x00018c00ff007b82 */ /* 0x000eb00000000800 */
[----:B------:R-:W4:Y:S01]  /*1130*/  LDC.64 R20, c[0x0][0x620] ;  /* 0x00018800ff147b82 */ /* 0x000f220000000a00 */
[----:B---3--:R-:W-:-:S04]  /*1140*/  ISETP.NE.U32.AND P0, PT, R18, RZ, PT ;  /* 0x000000ff1200720c */ /* 0x008fc80003f05070 */
[----:B------:R-:W-:-:S13]  /*1150*/  ISETP.NE.AND.EX P0, PT, R19, RZ, PT, P0 ;  /* 0x000000ff1300720c */ /* 0x000fda0003f05300 */
[----:B--2-4-:R-:W-:Y:S05]  /*1160*/  @!P0 BRA `(.L_x_14) ;  /* 0x0000000000288947 */ /* 0x014fea0003800000 */
[----:B------:R-:W2:Y:S02]  /*1170*/  LDC R11, c[0x0][0x634] ;  /* 0x00018d00ff0b7b82 */ /* 0x000ea40000000800 */
[----:B--2---:R-:W-:-:S05]  /*1180*/  IADD3 R11, P0, R17, R11, RZ ;  /* 0x0000000b110b7210 */ /* 0x004fca0007f1e0ff */
[----:B0-----:R-:W-:-:S04]  /*1190*/  IMAD.X R13, RZ, RZ, R22, P0 ;  /* 0x000000ffff0d7224 */ /* 0x001fc800000e0616 */
[----:B------:R-:W-:-:S04]  /*11a0*/  IMAD.WIDE.U32 R6, R13, R18, RZ ;  /* 0x000000120d067225 */ /* 0x000fc800078e00ff */
[----:B------:R-:W-:-:S04]  /*11b0*/  IMAD.WIDE.U32 R8, P0, R11, R19, R6 ;  /* 0x000000130b087225 */ /* 0x000fc80007800006 */
[----:B------:R-:W-:-:S04]  /*11c0*/  IMAD.WIDE.U32 R6, R11, R18, RZ ;  /* 0x000000120b067225 */ /* 0x000fc800078e00ff */
[----:B------:R-:W-:Y:S01]  /*11d0*/  IMAD.X R11, RZ, RZ, RZ, P0 ;  /* 0x000000ffff0b7224 */ /* 0x000fe200000e06ff */
[----:B------:R-:W-:Y:S01]  /*11e0*/  IADD3 RZ, P0, R7, R8, RZ ;  /* 0x0000000807ff7210 */ /* 0x000fe20007f1e0ff */
[----:B------:R-:W-:-:S04]  /*11f0*/  IMAD.MOV.U32 R10, RZ, RZ, R9 ;  /* 0x000000ffff0a7224 */ /* 0x000fc800078e0009 */
[----:B------:R-:W-:-:S08]  /*1200*/  IMAD.WIDE.U32.X R6, R13, R19, R10, P0 ;  /* 0x000000130d067225 */ /* 0x000fd000000e040a */
.L_x_14:
[-CC-:B------:R-:W-:Y:S01]  /*1210*/  SHF.R.U64 R27, R6, R0.reuse, R7.reuse ;  /* 0x00000000061b7219 */ /* 0x180fe20000001207 */
[----:B------:R-:W2:Y:S01]  /*1220*/  LDC.64 R24, c[0x0][0x640] ;  /* 0x00019000ff187b82 */ /* 0x000ea20000000a00 */
[----:B------:R-:W-:Y:S01]  /*1230*/  SHF.R.U32.HI R0, RZ, R0, R7 ;  /* 0x00000000ff007219 */ /* 0x000fe20000011607 */
[----:B------:R-:W-:Y:S01]  /*1240*/  IMAD.MOV.U32 R6, RZ, RZ, R17 ;  /* 0x000000ffff067224 */ /* 0x000fe200078e0011 */
[----:B------:R-:W-:-:S05]  /*1250*/  IADD3 R9, P0, RZ, -R27, RZ ;  /* 0x8000001bff097210 */ /* 0x000fca0007f1e0ff */
[----:B------:R-:W3:Y:S01]  /*1260*/  LDC R8, c[0x0][0x618] ;  /* 0x00018600ff087b82 */ /* 0x000ee20000000800 */
[----:B------:R-:W-:-:S04]  /*1270*/  IMAD.X R7, RZ, RZ, ~R0, P0 ;  /* 0x000000ffff077224 */ /* 0x000fc800000e0e00 */
[-C--:B------:R-:W-:Y:S02]  /*1280*/  IMAD R0, R7, R20.reuse, RZ ;  /* 0x0000001407007224 */ /* 0x080fe400078e02ff */
[----:B------:R-:W-:Y:S01]  /*1290*/  IMAD.MOV.U32 R7, RZ, RZ, R22 ;  /* 0x000000ffff077224 */ /* 0x000fe200078e0016 */
[----:B------:R-:W4:Y:S01]  /*12a0*/  LDC R11, c[0x0][0x608] ;  /* 0x00018200ff0b7b82 */ /* 0x000f220000000800 */
[----:B-1----:R-:W-:Y:S02]  /*12b0*/  IMAD.MOV.U32 R22, RZ, RZ, 0x1 ;  /* 0x00000001ff167424 */ /* 0x002fe400078e00ff */
[----:B------:R-:W-:-:S04]  /*12c0*/  IMAD.WIDE.U32 R6, R9, R20, R6 ;  /* 0x0000001409067225 */ /* 0x000fc800078e0006 */
[----:B------:R-:W-:Y:S01]  /*12d0*/  IMAD R9, R9, R21, R0 ;  /* 0x0000001509097224 */ /* 0x000fe200078e0200 */
[----:B------:R-:W1:Y:S01]  /*12e0*/  LDC R23, c[0x0][0x658] ;  /* 0x00019600ff177b82 */ /* 0x000e620000000800 */
[----:B--2---:R-:W-:Y:S01]  /*12f0*/  ISETP.NE.U32.AND P0, PT, R24, RZ, PT ;  /* 0x000000ff1800720c */ /* 0x004fe20003f05070 */
[----:B------:R-:W-:Y:S02]  /*1300*/  IMAD.MOV.U32 R0, RZ, RZ, -0x1 ;  /* 0xffffffffff007424 */ /* 0x000fe400078e00ff */
[----:B------:R-:W-:Y:S01]  /*1310*/  IMAD.IADD R7, R7, 0x1, R9 ;  /* 0x0000000107077824 */ /* 0x000fe200078e0209 */
[----:B------:R-:W-:-:S03]  /*1320*/  ISETP.NE.AND.EX P0, PT, R25, RZ, PT, P0 ;  /* 0x000000ff1900720c */ /* 0x000fc60003f05300 */
[----:B------:R-:W2:Y:S01]  /*1330*/  LDC R21, c[0x0][0x600] ;  /* 0x00018000ff157b82 */ /* 0x000ea20000000800 */
[-CC-:B---3--:R-:W-:Y:S02]  /*1340*/  SHF.R.U64 R19, R6, R8.reuse, R7.reuse ;  /* 0x0000000806137219 */ /* 0x188fe40000001207 */
[----:B------:R-:W-:-:S05]  /*1350*/  SHF.R.U32.HI R6, RZ, R8, R7 ;  /* 0x00000008ff067219 */ /* 0x000fca0000011607 */
[----:B------:R-:W3:Y:S01]  /*1360*/  LDC R18, c[0x0][0x648] ;  /* 0x00019200ff127b82 */ /* 0x000ee20000000800 */
[-CC-:B----4-:R-:W-:Y:S02]  /*1370*/  SHF.R.U64 R28, R19, R11.reuse, R6.reuse ;  /* 0x0000000b131c7219 */ /* 0x190fe40000001206 */
[----:B------:R-:W-:-:S05]  /*1380*/  SHF.R.U32.HI R6, RZ, R11, R6 ;  /* 0x0000000bff067219 */ /* 0x000fca0000011606 */
[----:B------:R-:W4:Y:S01]  /*1390*/  LDC R20, c[0x0][0x638] ;  /* 0x00018e00ff147b82 */ /* 0x000f220000000800 */
[-CC-:B-1----:R-:W-:Y:S02]  /*13a0*/  SHF.R.U64 R30, R28, R23.reuse, R6.reuse ;  /* 0x000000171c1e7219 */ /* 0x182fe40000001206 */
[-C--:B------:R-:W-:Y:S02]  /*13b0*/  SHF.L.U32 R0, R0, R23.reuse, RZ ;  /* 0x0000001700007219 */ /* 0x080fe400000006ff */
[----:B------:R-:W-:Y:S01]  /*13c0*/  SHF.R.U32.HI R7, RZ, R23, R6 ;  /* 0x00000017ff077219 */ /* 0x000fe20000011606 */
[----:B------:R-:W-:Y:S01]  /*13d0*/  IMAD.MOV.U32 R6, RZ, RZ, R30 ;  /* 0x000000ffff067224 */ /* 0x000fe200078e001e */
[----:B0-----:R-:W-:Y:S01]  /*13e0*/  LOP3.LUT R13, RZ, R0, RZ, 0x33, !PT ;  /* 0x00000000ff0d7212 */ /* 0x001fe200078e33ff */
[----:B------:R-:W0:Y:S01]  /*13f0*/  LDC R26, c[0x0][0x610] ;  /* 0x00018400ff1a7b82 */ /* 0x000e220000000800 */
[----:B------:R-:W-:Y:S05]  /*1400*/  @!P0 BRA `(.L_x_15) ;  /* 0x0000000000288947 */ /* 0x000fea0003800000 */
[----:B------:R-:W1:Y:S02]  /*1410*/  LDC R11, c[0x0][0x64c] ;  /* 0x00019300ff0b7b82 */ /* 0x000e640000000800 */
[----:B-1----:R-:W-:-:S05]  /*1420*/  IADD3 R11, P0, R30, R11, RZ ;  /* 0x0000000b1e0b7210 */ /* 0x002fca0007f1e0ff */
[----:B------:R-:W-:-:S04]  /*1430*/  IMAD.X R17, RZ, RZ, R7, P0 ;  /* 0x000000ffff117224 */ /* 0x000fc800000e0607 */
[----:B------:R-:W-:-:S04]  /*1440*/  IMAD.WIDE.U32 R6, R17, R24, RZ ;  /* 0x0000001811067225 */ /* 0x000fc800078e00ff */
[----:B------:R-:W-:-:S04]  /*1450*/  IMAD.WIDE.U32 R8, P0, R11, R25, R6 ;  /* 0x000000190b087225 */ /* 0x000fc80007800006 */
[----:B------:R-:W-:-:S04]  /*1460*/  IMAD.WIDE.U32 R6, R11, R24, RZ ;  /* 0x000000180b067225 */ /* 0x000fc800078e00ff */
[----:B------:R-:W-:Y:S01]  /*1470*/  IMAD.X R11, RZ, RZ, RZ, P0 ;  /* 0x000000ffff0b7224 */ /* 0x000fe200000e06ff */
[----:B------:R-:W-:Y:S01]  /*1480*/  IADD3 RZ, P0, R7, R8, RZ ;  /* 0x0000000807ff7210 */ /* 0x000fe20007f1e0ff */
[----:B------:R-:W-:-:S04]  /*1490*/  IMAD.MOV.U32 R10, RZ, RZ, R9 ;  /* 0x000000ffff0a7224 */ /* 0x000fc800078e0009 */
[----:B------:R-:W-:-:S08]  /*14a0*/  IMAD.WIDE.U32.X R6, R17, R25, R10, P0 ;  /* 0x0000001911067225 */ /* 0x000fd000000e040a */
.L_x_15:
[----:B---3--:R-:W-:Y:S01]  /*14b0*/  SHF.R.U64 R5, R6, R18, R7 ;  /* 0x0000001206057219 */ /* 0x008fe20000001207 */
[----:B--2---:R-:W-:Y:S01]  /*14c0*/  VIADD R6, R21, 0xffffffff ;  /* 0xffffffff15067836 */ /* 0x004fe20000000000 */
[----:B------:R-:W-:Y:S01]  /*14d0*/  SHF.L.U32 R0, R22, R23, RZ ;  /* 0x0000001716007219 */ /* 0x000fe200000006ff */
[----:B------:R-:W-:Y:S01]  /*14e0*/  @P2 IMAD R14, R15, R16, R4 ;  /* 0x000000100f0e2224 */ /* 0x000fe200078e0204 */
[----:B------:R-:W-:Y:S01]  /*14f0*/  LOP3.LUT R13, R28, R13, RZ, 0xc0, !PT ;  /* 0x0000000d1c0d7212 */ /* 0x000fe200078ec0ff */
[----:B------:R-:W-:-:S04]  /*1500*/  IMAD.MOV R7, RZ, RZ, -R5 ;  /* 0x000000ffff077224 */ /* 0x000fc800078e0a05 */
[----:B------:R-:W-:Y:S01]  /*1510*/  IMAD R13, R0, R5, R13 ;  /* 0x00000005000d7224 */ /* 0x000fe200078e020d */
[----:B------:R-:W-:Y:S01]  /*1520*/  LOP3.LUT R5, R19, R6, RZ, 0xc0, !PT ;  /* 0x0000000613057212 */ /* 0x000fe200078ec0ff */
[----:B----4-:R-:W-:Y:S02]  /*1530*/  IMAD R0, R7, R20, R30 ;  /* 0x0000001407007224 */ /* 0x010fe400078e021e */
[----:B------:R-:W-:Y:S02]  /*1540*/  IMAD.MOV.U32 R6, RZ, RZ, 0x1 ;  /* 0x00000001ff067424 */ /* 0x000fe400078e00ff */
[----:B0-----:R-:W-:Y:S02]  /*1550*/  IMAD R4, R13, R26, R14 ;  /* 0x0000001a0d047224 */ /* 0x001fe400078e020e */
[----:B------:R-:W-:Y:S01]  /*1560*/  IMAD R5, R0, R21, R5 ;  /* 0x0000001500057224 */ /* 0x000fe200078e0205 */
[----:B------:R-:W-:-:S04]  /*1570*/  PRMT R0, R6, 0x7610, R0 ;  /* 0x0000761006007816 */ /* 0x000fc80000000000 */
[----:B------:R-:W-:Y:S02]  /*1580*/  SEL R6, R5, R4, !P2 ;  /* 0x0000000405067207 */ /* 0x000fe40005000000 */
[----:B------:R-:W-:-:S03]  /*1590*/  SEL R4, R4, R5, !P2 ;  /* 0x0000000504047207 */ /* 0x000fc60005000000 */
[----:B------:R3:W-:Y:S04]  /*15a0*/  STL [R1+0x90], R6 ;  /* 0x0000900601007387 */ /* 0x0007e80000100800 */
[----:B------:R3:W-:Y:S04]  /*15b0*/  STL [R1+0x7c], R27 ;  /* 0x00007c1b01007387 */ /* 0x0007e80000100800 */
[----:B------:R3:W-:Y:S02]  /*15c0*/  STL [R1+0x8c], R4 ;  /* 0x00008c0401007387 */ /* 0x0007e40000100800 */
.L_x_13:
[----:B------:R-:W-:Y:S05]  /*15d0*/  @!P1 BRA `(.L_x_16) ;  /* 0x00000000000c9947 */ /* 0x000fea0003800000 */
[----:B------:R-:W-:Y:S01]  /*15e0*/  UCGABAR_WAIT ;  /* 0x0000000000007dc7 */ /* 0x000fe20008000000 */
[----:B------:R-:W-:Y:S01]  /*15f0*/  CCTL.IVALL ;  /* 0x00000000ff00798f */ /* 0x000fe20002000000 */
[----:B------:R-:W-:Y:S05]  /*1600*/  BRA `(.L_x_17) ;  /* 0x0000000000047947 */ /* 0x000fea0003800000 */
.L_x_16:
[----:B------:R-:W-:Y:S06]  /*1610*/  BAR.SYNC.DEFER_BLOCKING 0x0 ;  /* 0x0000000000007b1d */ /* 0x000fec0000010000 */
.L_x_17:
[----:B------:R-:W-:Y:S05]  /*1620*/  @!P3 BRA `(.L_x_18) ;  /* 0x000000dc0000b947 */ /* 0x000fea0003800000 */
[----:B------:R-:W-:-:S06]  /*1630*/  UISETP.GT.U32.AND UP0, UPT, UR12, 0x1, UPT ;  /* 0x000000010c00788c */ /* 0x000fcc000bf04070 */
[----:B------:R-:W-:-:S13]  /*1640*/  PLOP3.LUT P0, PT, PT, PT, UP0, 0x80, 0x0 ;  /* 0x000000000000781c */ /* 0x000fda0003f0f008 */
[----:B------:R-:W-:Y:S05]  /*1650*/  @P0 EXIT ;  /* 0x000000000000094d */ /* 0x000fea0003800000 */
.L_x_19:
[----:B------:R-:W-:-:S08]  /*1660*/  NOP ;  /* 0x0000000000007918 */ /* 0x000fd00000000000 */
[----:B------:R-:W4:Y:S02]  /*1670*/  USETMAXREG.TRY_ALLOC.CTAPOOL UP0, 0xe8 ;  /* 0x000000e8000079c8 */ /* 0x000f240008000600 */
[----:B----4-:R-:W-:-:S13]  /*1680*/  PLOP3.LUT P0, PT, PT, PT, UP0, 0x80, 0x0 ;  /* 0x000000000000781c */ /* 0x010fda0003f0f008 */
[----:B------:R-:W-:Y:S05]  /*1690*/  @!P0 BRA `(.L_x_19) ;  /* 0xfffffffc00f08947 */ /* 0x000fea000383ffff */
[----:B------:R-:W-:-:S13]  /*16a0*/  LOP3.LUT P0, RZ, R0, 0xff, RZ, 0xc0, !PT ;  /* 0x000000ff00ff7812 */ /* 0x000fda000780c0ff */
[----:B------:R-:W-:Y:S05]  /*16b0*/  @!P0 EXIT ;  /* 0x000000000000894d */ /* 0x000fea0003800000 */
[----:B------:R-:W4:Y:S01]  /*16c0*/  S2UR UR6, SR_CgaCtaId ;  /* 0x00000000000679c3 */ /* 0x000f220000008800 */
[CC--:B------:R-:W-:Y:S01]  /*16d0*/  LEA.HI R0, R12.reuse, R3.reuse, RZ, 0x2 ;  /* 0x000000030c007211 */ /* 0x0c0fe200078f10ff */
[----:B------:R-:W-:Y:S01]  /*16e0*/  UIADD3 UR7, UR17, -0x1, URZ ;  /* 0xffffffff11077890 */ /* 0x000fe2000fffe03f */
[----:B------:R-:W-:Y:S01]  /*16f0*/  LEA.HI R3, R12, R3, RZ, 0x5 ;  /* 0x000000030c037211 */ /* 0x000fe200078f28ff */
[----:B------:R-:W-:Y:S01]  /*1700*/  UMOV UR12, 0x400 ;  /* 0x00000400000c7882 */ /* 0x000fe20000000000 */
[--C-:B------:R-:W-:Y:S01]  /*1710*/  SHF.R.S32.HI R2, RZ, 0x2, R0.reuse ;  /* 0x00000002ff027819 */ /* 0x100fe20000011400 */
[----:B------:R-:W-:Y:S01]  /*1720*/  UISETP.LT.AND UP0, UPT, UR14, 0x1, UPT ;  /* 0x000000010e00788c */ /* 0x000fe2000bf01270 */
[----:B------:R-:W-:Y:S01]  /*1730*/  SHF.R.S32.HI R5, RZ, 0x1f, R0 ;  /* 0x0000001fff057819 */ /* 0x000fe20000011400 */
[----:B------:R-:W-:Y:S02]  /*1740*/  ULOP3.LUT UR27, UR13, 0x1, URZ, 0xfc, !UPT ;  /* 0x000000010d1b7892 */ /* 0x000fe4000f8efc3f */
[----:B------:R-:W-:Y:S01]  /*1750*/  USEL UR16, UR14, 0x1, UP0 ;  /* 0x000000010e107887 */ /* 0x000fe20008000000 */
[----:B------:R-:W-:Y:S01]  /*1760*/  LEA.HI R5, R5, R2, RZ, 0x3 ;  /* 0x0000000205057211 */ /* 0x000fe200078f18ff */
[----:B------:R-:W-:-:S02]  /*1770*/  UISETP.NE.AND UP0, UPT, UR7, URZ, UPT ;  /* 0x0000003f0700728c */ /* 0x000fc4000bf05270 */
[----:B------:R-:W-:Y:S01]  /*1780*/  USHF.L.U32 UR28, UR14, 0x1, URZ ;  /* 0x000000010e1c7899 */ /* 0x000fe2000800063f */
[----:B------:R-:W-:Y:S01]  /*1790*/  LOP3.LUT R5, R5, 0xfffffff8, RZ, 0xc0, !PT ;  /* 0xfffffff805057812 */ /* 0x000fe200078ec0ff */
[----:B------:R-:W-:Y:S02]  /*17a0*/  UIADD3 UR16, -UR16, UR14, URZ ;  /* 0x0000000e10107290 */ /* 0x000fe4000fffe13f */
[----:B------:R-:W-:Y:S02]  /*17b0*/  USEL UR30, URZ, 0x1, UP0 ;  /* 0x000000013f1e7887 */ /* 0x000fe40008000000 */
[----:B------:R-:W-:Y:S01]  /*17c0*/  IMAD.IADD R2, R2, 0x1, -R5 ;  /* 0x0000000102027824 */ /* 0x000fe200078e0a05 */
[----:B------:R-:W-:Y:S01]  /*17d0*/  SHF.R.S32.HI R5, RZ, 0x5, R3 ;  /* 0x00000005ff057819 */ /* 0x000fe20000011403 */
[----:B----4-:R-:W-:-:S03]  /*17e0*/  ULEA UR12, UR6, UR12, 0x18 ;  /* 0x0000000c060c7291 */ /* 0x010fc6000f8ec03f */
[--C-:B------:R-:W-:Y:S01]  /*17f0*/  SHF.R.S32.HI R3, RZ, 0x1f, R2.reuse ;  /* 0x0000001fff037819 */ /* 0x100fe20000011402 */
[----:B------:R-:W-:Y:S01]  /*1800*/  USHF.L.U32 UR6, UR7, 0x3, URZ ;  /* 0x0000000307067899 */ /* 0x000fe2000800063f */
[C-C-:B------:R-:W-:Y:S01]  /*1810*/  IMAD R0, R5.reuse, -0x10, -R2.reuse ;  /* 0xfffffff005007824 */ /* 0x140fe200078e0a02 */
[----:B------:R-:W-:Y:S02]  /*1820*/  UIADD3 UR29, UR12, 0xc0, URZ ;  /* 0x000000c00c1d7890 */ /* 0x000fe4000fffe03f */
[----:B------:R-:W-:Y:S01]  /*1830*/  ULOP3.LUT UR6, UR6, 0x8, URZ, 0xc0, !UPT ;  /* 0x0000000806067892 */ /* 0x000fe2000f8ec03f */
[----:B------:R-:W-:Y:S01]  /*1840*/  IMAD.WIDE R2, R5, 0x10, R2 ;  /* 0x0000001005027825 */ /* 0x000fe200078e0202 */
[----:B------:R-:W-:Y:S02]  /*1850*/  ULEA UR17, UR17, UR29, 0x3 ;  /* 0x0000001d11117291 */ /* 0x000fe4000f8e183f */
[----:B------:R-:W-:Y:S02]  /*1860*/  ULOP3.LUT UR31, UR6, 0x8, URZ, 0x3c, !UPT ;  /* 0x00000008061f7892 */ /* 0x000fe4000f8e3c3f */
[----:B------:R-:W-:-:S03]  /*1870*/  ULOP3.LUT UR18, UR6, 0x18, URZ, 0x3c, !UPT ;  /* 0x0000001806127892 */ /* 0x000fc6000f8e3c3f */
[----:B------:R-:W-:Y:S02]  /*1880*/  ULDC UR6, c[0x0][0x284] ;  /* 0x0000a10000067ab9 */ /* 0x000fe40000000800 */
[----:B------:R-:W-:-:S05]  /*1890*/  VIADD R0, R0, UR6 ;  /* 0x0000000600007c36 */ /* 0x000fca0008000000 */
[----:B------:R4:W-:Y:S04]  /*18a0*/  STL [R1+0x94], R0 ;  /* 0x0000940001007387 */ /* 0x0009e80000100800 */
[----:B------:R4:W-:Y:S02]  /*18b0*/  STL.64 [R1+0x98], R2 ;  /* 0x0000980201007387 */ /* 0x0009e40000100a00 */
.L_x_302:
[----:B----4-:R-:W-:Y:S01]  /*18c0*/  IMAD.U32 R0, RZ, RZ, UR30 ;  /* 0x0000001eff007e24 */ /* 0x010fe2000f8e00ff */
[----:B0-2---:R-:W4:Y:S01]  /*18d0*/  LDC R2, c[0x0][0x28c] ;  /* 0x0000a300ff027b82 */ /* 0x005f220000000800 */
[----:B------:R-:W-:Y:S01]  /*18e0*/  UMOV UR6, URZ ;  /* 0x0000003f00067c82 */ /* 0x000fe20008000000 */
[----:B------:R-:W-:Y:S02]  /*18f0*/  UMOV UR19, UR5 ;  /* 0x0000000500137c82 */ /* 0x000fe40008000000 */
[----:B------:R-:W-:-:S04]  /*1900*/  SHF.L.U32 R0, R0, 0x1f, RZ ;  /* 0x0000001f00007819 */ /* 0x000fc800000006ff */
[----:B------:R-:W5:Y:S01]  /*1910*/  SYNCS.PHASECHK.TRANS64.TRYWAIT P0, [UR17+-0x8], R0 ;  /* 0xfffff800ff0075a7 */ /* 0x000f620008000151 */
[----:B----4-:R-:W-:Y:S01]  /*1920*/  ISETP.GE.AND P1, PT, R2, 0x1, PT ;  /* 0x000000010200780c */ /* 0x010fe20003f26270 */
[----:B-----5:R-:W-:-:S12]  /*1930*/  @!P0 BRA `(.L_x_20) ;  /* 0x000000ec00b08947 */ /* 0x020fd80003800000 */
.L_x_331:
[----:B------:R0:W-:Y:S01]  /*1940*/  STL [R1+0x74], RZ ;  /* 0x000074ff01007387 */ /* 0x0001e20000100800 */
[----:B------:R-:W-:Y:S01]  /*1950*/  UMOV UR7, URZ ;  /* 0x0000003f00077c82 */ /* 0x000fe20008000000 */
[----:B------:R-:W-:Y:S01]  /*1960*/  UMOV UR8, URZ ;  /* 0x0000003f00087c82 */ /* 0x000fe20008000000 */
[----:B----4-:R-:W-:Y:S01]  /*1970*/  IMAD.MOV.U32 R0, RZ, RZ, RZ ;  /* 0x000000ffff007224 */ /* 0x010fe200078e00ff */
[----:B------:R4:W-:Y:S01]  /*1980*/  STL [R1+0x70], RZ ;  /* 0x000070ff01007387 */ /* 0x0009e20000100800 */
[----:B------:R-:W-:Y:S02]  /*1990*/  CS2R R2, SRZ ;  /* 0x0000000000027805 */ /* 0x000fe4000001ff00 */
[----:B---3--:R-:W-:Y:S02]  /*19a0*/  CS2R R4, SRZ ;  /* 0x0000000000047805 */ /* 0x008fe4000001ff00 */
[----:B--2---:R-:W-:Y:S01]  /*19b0*/  CS2R R6, SRZ ;  /* 0x0000000000067805 */ /* 0x004fe2000001ff00 */
[----:B------:R4:W-:Y:S01]  /*19c0*/  STL [R1+0x6c], RZ ;  /* 0x00006cff01007387 */ /* 0x0009e20000100800 */
[----:B------:R-:W-:-:S02]  /*19d0*/  CS2R R8, SRZ ;  /* 0x0000000000087805 */ /* 0x000fc4000001ff00 */
[----:B0-----:R-:W-:Y:S02]  /*19e0*/  CS2R R10, SRZ ;  /* 0x00000000000a7805 */ /* 0x001fe4000001ff00 */
[----:B------:R-:W-:Y:S01]  /*19f0*/  CS2R R12, SRZ ;  /* 0x00000000000c7805 */ /* 0x000fe2000001ff00 */
[----:B------:R4:W-:Y:S01]  /*1a00*/  STL [R1+0x68], RZ ;  /* 0x000068ff01007387 */ /* 0x0009e20000100800 */
[----:B------:R-:W-:Y:S02]  /*1a10*/  CS2R R14, SRZ ;  /* 0x00000000000e7805 */ /* 0x000fe4000001ff00 */
[----:B-1----:R-:W-:Y:S02]  /*1a20*/  CS2R R16, SRZ ;  /* 0x0000000000107805 */ /* 0x002fe4000001ff00 */
[----:B------:R-:W-:Y:S01]  /*1a30*/  CS2R R18, SRZ ;  /* 0x0000000000127805 */ /* 0x000fe2000001ff00 */
[----:B------:R4:W-:Y:S01]  /*1a40*/  STL [R1+0x64], RZ ;  /* 0x000064ff01007387 */ /* 0x0009e20000100800 */
[----:B------:R-:W-:-:S02]  /*1a50*/  CS2R R20, SRZ ;  /* 0x0000000000147805 */ /* 0x000fc4000001ff00 */
[----:B------:R-:W-:Y:S02]  /*1a60*/  CS2R R22, SRZ ;  /* 0x0000000000167805 */ /* 0x000fe4000001ff00 */
[----:B------:R-:W-:Y:S01]  /*1a70*/  CS2R R152, SRZ ;  /* 0x0000000000987805 */ /* 0x000fe2000001ff00 */
[----:B------:R4:W-:Y:S01]  /*1a80*/  STL [R1+0x60], RZ ;  /* 0x000060ff01007387 */ /* 0x0009e20000100800 */
[----:B------:R-:W-:Y:S02]  /*1a90*/  CS2R R154, SRZ ;  /* 0x00000000009a7805 */ /* 0x000fe4000001ff00 */
[----:B------:R-:W-:Y:S02]  /*1aa0*/  CS2R R156, SRZ ;  /* 0x00000000009c7805 */ /* 0x000fe4000001ff00 */
        /* <DEDUP_REMOVED lines=46> */
[----:B------:R-:W-:Y:S01]  /*1d90*/  IMAD.MOV.U32 R226, RZ, RZ, RZ ;  /* 0x000000ffffe27224 */ /* 0x000fe200078e00ff */
[----:B------:R-:W-:Y:S01]  /*1da0*/  CS2R R24, SRZ ;  /* 0x0000000000187805 */ /* 0x000fe2000001ff00 */
[----:B------:R-:W-:Y:S01]  /*1db0*/  IMAD.U32 R227, RZ, RZ, UR4 ;  /* 0x00000004ffe37e24 */ /* 0x000fe2000f8e00ff */
[----:B------:R4:W-:Y:S01]  /*1dc0*/  STL [R1+0x2c], RZ ;  /* 0x00002cff01007387 */ /* 0x0009e20000100800 */
[----:B------:R-:W-:Y:S02]  /*1dd0*/  CS2R R26, SRZ ;  /* 0x00000000001a7805 */ /* 0x000fe4000001ff00 */
[----:B------:R-:W-:-:S02]  /*1de0*/  CS2R R28, SRZ ;  /* 0x00000000001c7805 */ /* 0x000fc4000001ff00 */
[----:B------:R-:W-:Y:S01]  /*1df0*/  CS2R R30, SRZ ;  /* 0x00000000001e7805 */ /* 0x000fe2000001ff00 */
[----:B------:R4:W-:Y:S01]  /*1e00*/  STL [R1+0x28], RZ ;  /* 0x000028ff01007387 */ /* 0x0009e20000100800 */
[----:B------:R-:W-:Y:S02]  /*1e10*/  CS2R R32, SRZ ;  /* 0x0000000000207805 */ /* 0x000fe4000001ff00 */
[----:B------:R-:W-:Y:S02]  /*1e20*/  CS2R R34, SRZ ;  /* 0x0000000000227805 */ /* 0x000fe4000001ff00 */
[----:B------:R-:W-:Y:S01]  /*1e30*/  CS2R R36, SRZ ;  /* 0x0000000000247805 */ /* 0x000fe2000001ff00 */
        /* <DEDUP_REMOVED lines=36> */
[----:B------:R4:W-:Y:S01]  /*2080*/  STL [R1], RZ ;  /* 0x000000ff01007387 */ /* 0x0009e20000100800 */
[----:B------:R-:W-:Y:S02]  /*2090*/  CS2R R92, SRZ ;  /* 0x00000000005c7805 */ /* 0x000fe4000001ff00 */
[----:B------:R-:W-:Y:S02]  /*20a0*/  CS2R R94, SRZ ;  /* 0x00000000005e7805 */ /* 0x000fe4000001ff00 */
[----:B------:R-:W-:Y:S02]  /*20b0*/  CS2R R96, SRZ ;  /* 0x0000000000607805 */ /* 0x000fe4000001ff00 */
[----:B------:R-:W-:Y:S02]  /*20c0*/  CS2R R98, SRZ ;  /* 0x0000000000627805 */ /* 0x000fe4000001ff00 */
[----:B------:R-:W-:-:S02]  /*20d0*/  CS2R R100, SRZ ;  /* 0x0000000000647805 */ /* 0x000fc4000001ff00 */
[----:B------:R-:W-:Y:S02]  /*20e0*/  CS2R R102, SRZ ;  /* 0x0000000000667805 */ /* 0x000fe4000001ff00 */
        /* <DEDUP_REMOVED lines=23> */
[----:B------:R-:W-:Y:S01]  /*2260*/  CS2R R150, SRZ ;  /* 0x0000000000967805 */ /* 0x000fe2000001ff00 */
[----:B----4-:R-:W-:Y:S06]  /*2270*/  @!P1 BRA `(.L_x_21) ;  /* 0x0000001000749947 */ /* 0x010fec0003800000 */
[----:B------:R-:W-:-:S06]  /*2280*/  UISETP.NE.AND UP0, UPT, UR27, 0x3, UPT ;  /* 0x000000031b00788c */ /* 0x000fcc000bf05270 */
[----:B------:R-:W-:-:S13]  /*2290*/  PLOP3.LUT P1, PT, PT, PT, UP0, 0x80, 0x0 ;  /* 0x000000000000781c */ /* 0x000fda0003f2f008 */
[----:B------:R-:W-:Y:S05]  /*22a0*/  @!P1 BRA `(.L_x_22) ;  /* 0x0000000000049947 */ /* 0x000fea0003800000 */
[----:B------:R-:W-:Y:S01]  /*22b0*/  BPT.TRAP 0x1 ;  /* 0x000000040000795c */ /* 0x000fe20000300000 */
.L_x_22:
[----:B------:R-:W-:Y:S01]  /*22c0*/  ULEA UR6, UR5, UR12, 0x3 ;  /* 0x0000000c05067291 */ /* 0x000fe2000f8e183f */
[----:B------:R-:W-:-:S05]  /*22d0*/  IMAD.U32 R0, RZ, RZ, UR4 ;  /* 0x00000004ff007e24 */ /* 0x000fca000f8e00ff */
[----:B------:R-:W-:-:S04]  /*22e0*/  SHF.L.U32 R0, R0, 0x1f, RZ ;  /* 0x0000001f00007819 */ /* 0x000fc800000006ff */
[----:B------:R0:W1:Y:S01]  /*22f0*/  SYNCS.PHASECHK.TRANS64.TRYWAIT P0, [UR6], R0 ;  /* 0x00000000ff0075a7 */ /* 0x0000620008000146 */
[----:B------:R-:W-:Y:S05]  /*2300*/  @!P1 BRA `(.L_x_23) ;  /* 0x0000000000049947 */ /* 0x000fea0003800000 */
[----:B------:R-:W-:Y:S01]  /*2310*/  BPT.TRAP 0x1 ;  /* 0x000000040000795c */ /* 0x000fe20000300000 */
.L_x_23:
[----:B-1----:R-:W-:Y:S05]  /*2320*/  @P0 BRA `(.L_x_24) ;  /* 0x0000000000080947 */ /* 0x002fea0003800000 */
[----:B------:R-:W1:Y:S02]  /*2330*/  SYNCS.PHASECHK.TRANS64.TRYWAIT P0, [UR6], R0 ;  /* 0x00000000ff0075a7 */ /* 0x000e640008000146 */
[----:B-1----:R-:W-:Y:S05]  /*2340*/  @!P0 BRA `(.L_x_25) ;  /* 0x000000e400448947 */ /* 0x002fea0003800000 */
.L_x_24:
[----:B------:R-:W-:Y:S01]  /*2350*/  UIADD3 UR6, UR12, 0x180, URZ ;  /* 0x000001800c067890 */ /* 0x000fe2000fffe03f */
[----:B------:R-:W-:Y:S01]  /*2360*/  WARPGROUP.ARRIVE ;  /* 0x00000000000079c5 */ /* 0x000fe20000000000 */
[----:B------:R-:W-:Y:S01]  /*2370*/  UIADD3 UR7, UR12, 0xb180, URZ ;  /* 0x0000b1800c077890 */ /* 0x000fe2000fffe03f */
[----:B------:R2:W-:Y:S01]  /*2380*/  STL [R1+0x74], RZ ;  /* 0x000074ff01007387 */ /* 0x0005e20000100800 */
[----:B------:R-:W-:Y:S01]  /*2390*/  USHF.R.U32.HI UR6, URZ, 0x4, UR6 ;  /* 0x000000043f067899 */ /* 0x000fe20008011606 */
[----:B01----:R-:W-:Y:S01]  /*23a0*/  IMAD.MOV.U32 R0, RZ, RZ, RZ ;  /* 0x000000ffff007224 */ /* 0x003fe200078e00ff */
[----:B------:R-:W-:Y:S01]  /*23b0*/  USHF.R.U32.HI UR7, URZ, 0x4, UR7 ;  /* 0x000000043f077899 */ /* 0x000fe20008011607 */
[----:B------:R2:W-:Y:S01]  /*23c0*/  STL [R1+0x70], RZ ;  /* 0x000070ff01007387 */ /* 0x0005e20000100800 */
[----:B------:R-:W-:Y:S01]  /*23d0*/  ULOP3.LUT UR6, UR6, 0x3fff, URZ, 0xc0, !UPT ;  /* 0x00003fff06067892 */ /* 0x000fe2000f8ec03f */
[----:B------:R-:W-:Y:S01]  /*23e0*/  CS2R R2, SRZ ;  /* 0x0000000000027805 */ /* 0x000fe2000001ff00 */
[----:B------:R-:W-:Y:S01]  /*23f0*/  ULOP3.LUT UR7, UR7, 0x3fff, URZ, 0xc0, !UPT ;  /* 0x00003fff07077892 */ /* 0x000fe2000f8ec03f */
[----:B------:R2:W-:Y:S01]  /*2400*/  STL [R1+0x6c], RZ ;  /* 0x00006cff01007387 */ /* 0x0005e20000100800 */
[----:B------:R-:W-:Y:S01]  /*2410*/  ULOP3.LUT UR6, UR6, 0x10000, URZ, 0xfc, !UPT ;  /* 0x0001000006067892 */ /* 0x000fe2000f8efc3f */
[----:B------:R-:W-:Y:S01]  /*2420*/  CS2R R4, SRZ ;  /* 0x0000000000047805 */ /* 0x000fe2000001ff00 */
[----:B------:R-:W-:Y:S01]  /*2430*/  ULOP3.LUT UR7, UR7, 0x10000, URZ, 0xfc, !UPT ;  /* 0x0001000007077892 */ /* 0x000fe2000f8efc3f */
[----:B------:R2:W-:Y:S01]  /*2440*/  STL [R1+0x68], RZ ;  /* 0x000068ff01007387 */ /* 0x0005e20000100800 */
[----:B------:R-:W-:Y:S01]  /*2450*/  ULEA UR8, UR5, UR6, 0x8 ;  /* 0x0000000605087291 */ /* 0x000fe2000f8e403f */
[----:B------:R-:W-:Y:S01]  /*2460*/  CS2R R6, SRZ ;  /* 0x0000000000067805 */ /* 0x000fe2000001ff00 */
[----:B------:R-:W-:Y:S01]  /*2470*/  ULEA UR10, UR5, UR7, 0xa ;  /* 0x00000007050a7291 */ /* 0x000fe2000f8e503f */
[----:B------:R2:W-:Y:S01]  /*2480*/  STL [R1+0x64], RZ ;  /* 0x000064ff01007387 */ /* 0x0005e20000100800 */
[----:B------:R-:W-:Y:S01]  /*2490*/  UMOV UR9, 0x80000020 ;  /* 0x8000002000097882 */ /* 0x000fe20000000000 */
[----:B------:R-:W-:Y:S01]  /*24a0*/  UMOV UR11, 0x80000020 ;  /* 0x80000020000b7882 */ /* 0x000fe20000000000 */
[----:B------:R-:W-:Y:S01]  /*24b0*/  ULDC UR7, c[0x0][0x50c] ;  /* 0x0001430000077ab9 */ /* 0x000fe20000000800 */
[----:B------:R2:W-:Y:S01]  /*24c0*/  STL [R1+0x60], RZ ;  /* 0x000060ff01007387 */ /* 0x0005e20000100800 */
[----:B------:R-:W-:Y:S01]  /*24d0*/  UISETP.NE.AND UP0, UPT, UR7, 0x2, UPT ;  /* 0x000000020700788c */ /* 0x000fe2000bf05270 */
[----:B------:R-:W-:Y:S01]  /*24e0*/  CS2R R8, SRZ ;  /* 0x0000000000087805 */ /* 0x000fe2000001ff00 */
[----:B------:R-:W-:Y:S01]  /*24f0*/  UMOV UR6, 0x2 ;  /* 0x0000000200067882 */ /* 0x000fe20000000000 */
[----:B------:R-:W-:Y:S01]  /*2500*/  QGMMA.64x256x32.F32.E4M3.E4M3 R24, gdesc[UR8], RZ, !UPT ;  /* 0x03e00000081879f3 */ /* 0x000fe2000c7008ff */
[----:B------:R2:W-:Y:S01]  /*2510*/  STL [R1+0x5c], RZ ;  /* 0x00005cff01007387 */ /* 0x0005e20000100800 */
[----:B------:R-:W-:Y:S01]  /*2520*/  USEL UR7, URZ, 0x1, UP0 ;  /* 0x000000013f077887 */ /* 0x000fe20008000000 */
[----:B------:R-:W-:Y:S01]  /*2530*/  CS2R R10, SRZ ;  /* 0x00000000000a7805 */ /* 0x000fe2000001ff00 */
[----:B------:R-:W-:Y:S01]  /*2540*/  UIADD3 UR8, UR8, 0x2, URZ ;  /* 0x0000000208087890 */ /* 0x000fe2000fffe03f */
[----:B------:R2:W-:Y:S01]  /*2550*/  STL [R1+0x58], RZ ;  /* 0x000058ff01007387 */ /* 0x0005e20000100800 */
[----:B------:R-:W-:Y:S01]  /*2560*/  UIADD3 UR10, UR10, 0x2, URZ ;  /* 0x000000020a0a7890 */ /* 0x000fe2000fffe03f */
[----:B------:R-:W-:-:S02]  /*2570*/  CS2R R12, SRZ ;  /* 0x00000000000c7805 */ /* 0x000fc4000001ff00 */
[----:B------:R-:W-:Y:S01]  /*2580*/  ISETP.NE.AND P0, PT, RZ, UR7, PT ;  /* 0x00000007ff007c0c */ /* 0x000fe2000bf05270 */
[----:B------:R2:W-:Y:S01]  /*2590*/  STL [R1+0x54], RZ ;  /* 0x000054ff01007387 */ /* 0x0005e20000100800 */
[----:B------:R-:W-:Y:S01]  /*25a0*/  UMOV UR9, 0x80000020 ;  /* 0x8000002000097882 */ /* 0x000fe20000000000 */
[----:B------:R-:W-:Y:S01]  /*25b0*/  UMOV UR11, 0x80000020 ;  /* 0x80000020000b7882 */ /* 0x000fe20000000000 */
        /* <DEDUP_REMOVED lines=55> */
[----:B------:R-:W-:Y:S01]  /*2930*/  CS2R R224, SRZ ;  /* 0x0000000000e07805 */ /* 0x000fe2000001ff00 */
[----:B------:R-:W-:Y:S01]  /*2940*/  IMAD.MOV.U32 R226, RZ, RZ, RZ ;  /* 0x000000ffffe27224 */ /* 0x000fe200078e00ff */
[----:B------:R2:W-:Y:S04]  /*2950*/  STL [R1+0x18], RZ ;  /* 0x000018ff01007387 */ /* 0x0005e80000100800 */
[----:B------:R2:W-:Y:S04]  /*2960*/  STL [R1+0x14], RZ ;  /* 0x000014ff01007387 */ /* 0x0005e80000100800 */
[----:B------:R2:W-:Y:S04]  /*2970*/  STL [R1+0x10], RZ ;  /* 0x000010ff01007387 */ /* 0x0005e80000100800 */
[----:B------:R2:W-:Y:S04]  /*2980*/  STL [R1+0xc], RZ ;  /* 0x00000cff01007387 */ /* 0x0005e80000100800 */
[----:B------:R2:W-:Y:S04]  /*2990*/  STL [R1+0x8], RZ ;  /* 0x000008ff01007387 */ /* 0x0005e80000100800 */
[----:B------:R2:W-:Y:S04]  /*29a0*/  STL [R1+0x4], RZ ;  /* 0x000004ff01007387 */ /* 0x0005e80000100800 */
[----:B------:R2:W-:Y:S01]  /*29b0*/  STL [R1], RZ ;  /* 0x000000ff01007387 */ /* 0x0005e20000100800 */
[----:B------:R-:W-:Y:S01]  /*29c0*/  QGMMA.64x256x32.F32.E4M3.E4M3 R24, gdesc[UR8], R24, gsb0 ;  /* 0x03e00000081879f3 */ /* 0x000fe20008000818 */
[----:B------:R-:W-:Y:S05]  /*29d0*/  @!P0 BRA `(.L_x_26) ;  /* 0x0000000800808947 */ /* 0x000fea0003800000 */
[----:B------:R-:W-:Y:S02]  /*29e0*/  WARPGROUP.DEPBAR.LE gsb0, 0x0 ;  /* 0x00008000000079c5 */ /* 0x000fe40000010000 */
[----:B------:R-:W-:-:S01]  /*29f0*/  FADD R227, RZ, R122 ;  /* 0x0000007affe37221 */ /* 0x000fc20000000000 */
[----:B------:R-:W-:Y:S01]  /*2a00*/  FADD R226, RZ, R24 ;  /* 0x00000018ffe27221 */ /* 0x000fe20000000000 */
[----:B------:R-:W-:-:S01]  /*2a10*/  FADD R225, RZ, R25 ;  /* 0x00000019ffe17221 */ /* 0x000fc20000000000 */
[----:B------:R-:W-:Y:S01]  /*2a20*/  FADD R224, RZ, R26 ;  /* 0x0000001affe07221 */ /* 0x000fe20000000000 */
[----:B------:R-:W-:-:S01]  /*2a30*/  FADD R223, RZ, R27 ;  /* 0x0000001bffdf7221 */ /* 0x000fc20000000000 */
[----:B------:R0:W-:Y:S01]  /*2a40*/  STL [R1], R227 ;  /* 0x000000e301007387 */ /* 0x0001e20000100800 */
[----:B------:R-:W-:-:S01]  /*2a50*/  FADD R222, RZ, R28 ;  /* 0x0000001cffde7221 */ /* 0x000fc20000000000 */
[----:B------:R-:W-:Y:S01]  /*2a60*/  FADD R221, RZ, R29 ;  /* 0x0000001dffdd7221 */ /* 0x000fe20000000000 */
[----:B------:R-:W-:-:S01]  /*2a70*/  FADD R220, RZ, R30 ;  /* 0x0000001effdc7221 */ /* 0x000fc20000000000 */
[----:B------:R-:W-:Y:S01]  /*2a80*/  FADD R219, RZ, R31 ;  /* 0x0000001fffdb7221 */ /* 0x000fe20000000000 */
[----:B------:R-:W-:-:S01]  /*2a90*/  FADD R218, RZ, R32 ;  /* 0x00000020ffda7221 */ /* 0x000fc20000000000 */
[----:B------:R-:W-:Y:S01]  /*2aa0*/  FADD R217, RZ, R33 ;  /* 0x00000021ffd97221 */ /* 0x000fe20000000000 */
[----:B------:R-:W-:-:S01]  /*2ab0*/  FADD R216, RZ, R34 ;  /* 0x00000022ffd87221 */ /* 0x000fc20000000000 */
[----:B------:R-:W-:Y:S01]  /*2ac0*/  FADD R215, RZ, R35 ;  /* 0x00000023ffd77221 */ /* 0x000fe20000000000 */
[----:B------:R-:W-:-:S01]  /*2ad0*/  FADD R214, RZ, R36 ;  /* 0x00000024ffd67221 */ /* 0x000fc20000000000 */
[----:B0-----:R-:W-:Y:S01]  /*2ae0*/  FADD R227, RZ, R123 ;  /* 0x0000007bffe37221 */ /* 0x001fe20000000000 */
[----:B------:R-:W-:-:S01]  /*2af0*/  FADD R213, RZ, R37 ;  /* 0x00000025ffd57221 */ /* 0x000fc20000000000 */
[----:B------:R-:W-:Y:S01]  /*2b00*/  FADD R212, RZ, R38 ;  /* 0x00000026ffd47221 */ /* 0x000fe20000000000 */
[----:B------:R-:W-:-:S01]  /*2b10*/  FADD R211, RZ, R39 ;  /* 0x00000027ffd37221 */ /* 0x000fc20000000000 */
[----:B------:R-:W-:Y:S01]  /*2b20*/  FADD R210, RZ, R40 ;  /* 0x00000028ffd27221 */ /* 0x000fe20000000000 */
[----:B------:R0:W-:Y:S01]  /*2b30*/  STL [R1+0x4], R227 ;  /* 0x000004e301007387 */ /* 0x0001e20000100800 */
        /* <DEDUP_REMOVED lines=93> */
[----:B------:R-:W-:Y:S01]  /*3110*/  UMOV UR6, URZ ;  /* 0x0000003f00067c82 */ /* 0x000fe20008000000 */
[----:B0-----:R-:W-:-:S05]  /*3120*/  FADD R227, RZ, R130 ;  /* 0x00000082ffe37221 */ /* 0x001fca0000000000 */
[----:B------:R0:W-:Y:S02]  /*3130*/  STL [R1+0x20], R227 ;  /* 0x000020e301007387 */ /* 0x0001e40000100800 */
        /* <DEDUP_REMOVED lines=42> */
.L_x_26:
[----:B------:R-:W-:-:S04]  /*33e0*/  UIADD3 UR19, UR5, 0x1, URZ ;  /* 0x0000000105137890 */ /* 0x000fc8000fffe03f */
[----:B------:R-:W-:-:S04]  /*33f0*/  UISETP.NE.AND UP0, UPT, UR19, 0xb, UPT ;  /* 0x0000000b1300788c */ /* 0x000fc8000bf05270 */
[----:B------:R-:W-:Y:S02]  /*3400*/  USEL UR8, URZ, 0x1, UP0 ;  /* 0x000000013f087887 */ /* 0x000fe40008000000 */
[----:B------:R-:W-:Y:S02]  /*3410*/  USEL UR19, UR19, URZ, UP0 ;  /* 0x0000003f13137287 */ /* 0x000fe40008000000 */
[----:B------:R-:W-:-:S06]  /*3420*/  ULOP3.LUT UR8, UR4, UR8, URZ, 0x3c, !UPT ;  /* 0x0000000804087292 */ /* 0x000fcc000f8e3c3f */
[----:B0-----:R-:W-:Y:S01]  /*3430*/  IMAD.U32 R227, RZ, RZ, UR8 ;  /* 0x00000008ffe37e24 */ /* 0x001fe2000f8e00ff */
[----:B------:R-:W-:-:S06]  /*3440*/  UMOV UR8, 0x1 ;  /* 0x0000000100087882 */ /* 0x000fcc0000000000 */
.L_x_21:
[----:B------:R-:W-:-:S06]  /*3450*/  UISETP.GE.AND UP0, UPT, UR16, 0x1, UPT ;  /* 0x000000011000788c */ /* 0x000fcc000bf06270 */
[----:B------:R-:W-:-:S13]  /*3460*/  PLOP3.LUT P0, PT, PT, PT, UP0, 0x80, 0x0 ;  /* 0x000000000000781c */ /* 0x000fda0003f0f008 */
[----:B------:R-:W-:Y:S05]  /*3470*/  @!P0 BRA `(.L_x_27) ;  /* 0x0000001000a48947 */ /* 0x000fea0003800000 */
[----:B------:R-:W-:Y:S01]  /*3480*/  IMAD.U32 R228, RZ, RZ, UR16 ;  /* 0x00000010ffe47e24 */ /* 0x000fe2000f8e00ff */
[----:B------:R-:W-:Y:S01]  /*3490*/  UMOV UR26, UR5 ;  /* 0x00000005001a7c82 */ /* 0x000fe20008000000 */
[----:B------:R-:W-:-:S05]  /*34a0*/  ULDC UR32, c[0x0][0x50c] ;  /* 0x0001430000207ab9 */ /* 0x000fca0000000800 */
.L_x_35:
[----:B------:R-:W-:-:S06]  /*34b0*/  UISETP.NE.AND UP0, UPT, UR27, 0x3, UPT ;  /* 0x000000031b00788c */ /* 0x000fcc000bf05270 */
[----:B------:R-:W-:-:S13]  /*34c0*/  PLOP3.LUT P1, PT, PT, PT, UP0, 0x80, 0x0 ;  /* 0x000000000000781c */ /* 0x000fda0003f2f008 */
[----:B-1---5:R-:W-:Y:S05]  /*34d0*/  @!P1 BRA `(.L_x_28) ;  /* 0x0000000000049947 */ /* 0x022fea0003800000 */
[----:B------:R-:W-:Y:S01]  /*34e0*/  BPT.TRAP 0x1 ;  /* 0x000000040000795c */ /* 0x000fe20000300000 */
.L_x_28:
[----:B------:R-:W-:Y:S01]  /*34f0*/  ULEA UR9, UR19, UR12, 0x3 ;  /* 0x0000000c13097291 */ /* 0x000fe2000f8e183f */
[----:B------:R-:W-:-:S08]  /*3500*/  SHF.L.U32 R229, R227, 0x1f, RZ ;  /* 0x0000001fe3e57819 */ /* 0x000fd000000006ff */
[----:B------:R0:W1:Y:S01]  /*3510*/  SYNCS.PHASECHK.TRANS64.TRYWAIT P0, [UR9], R229 ;  /* 0x000000e5ff0075a7 */ /* 0x0000620008000149 */
[----:B------:R-:W-:Y:S05]  /*3520*/  @!P1 BRA `(.L_x_29) ;  /* 0x0000000000049947 */ /* 0x000fea0003800000 */
[----:B------:R-:W-:Y:S01]  /*3530*/  BPT.TRAP 0x1 ;  /* 0x000000040000795c */ /* 0x000fe20000300000 */
.L_x_29:
[----:B-1----:R-:W-:Y:S05]  /*3540*/  @P0 BRA `(.L_x_30) ;  /* 0x0000000000080947 */ /* 0x002fea0003800000 */
[----:B------:R-:W1:Y:S02]  /*3550*/  SYNCS.PHASECHK.TRANS64.TRYWAIT P0, [UR9], R229 ;  /* 0x000000e5ff0075a7 */ /* 0x000e640008000149 */
[----:B-1----:R-:W-:Y:S05]  /*3560*/  @!P0 BRA `(.L_x_31) ;  /* 0x000000d000d48947 */ /* 0x002fea0003800000 */
.L_x_30:
[----:B------:R-:W-:Y:S01]  /*3570*/  UIADD3 UR9, UR12, 0x180, URZ ;  /* 0x000001800c097890 */ /* 0x000fe2000fffe03f */
[----:B------:R-:W-:Y:S01]  /*3580*/  WARPGROUP.ARRIVE ;  /* 0x00000000000079c5 */ /* 0x000fe20000000000 */
[----:B------:R-:W-:Y:S02]  /*3590*/  UIADD3 UR10, UR12, 0xb180, URZ ;  /* 0x0000b1800c0a7890 */ /* 0x000fe4000fffe03f */
[----:B------:R-:W-:Y:S02]  /*35a0*/  UISETP.NE.AND UP0, UPT, UR7, URZ, UPT ;  /* 0x0000003f0700728c */ /* 0x000fe4000bf05270 */
[----:B------:R-:W-:Y:S02]  /*35b0*/  USHF.R.U32.HI UR9, URZ, 0x4, UR9 ;  /* 0x000000043f097899 */ /* 0x000fe40008011609 */
[----:B------:R-:W-:Y:S02]  /*35c0*/  USHF.R.U32.HI UR10, URZ, 0x4, UR10 ;  /* 0x000000043f0a7899 */ /* 0x000fe4000801160a */
[----:B------:R-:W-:-:S02]  /*35d0*/  USEL UR8, UR8, URZ, !UP0 ;  /* 0x0000003f08087287 */ /* 0x000fc4000c000000 */
[----:B------:R-:W-:Y:S02]  /*35e0*/  ULOP3.LUT UR9, UR9, 0x3fff, URZ, 0xc0, !UPT ;  /* 0x00003fff09097892 */ /* 0x000fe4000f8ec03f */
[----:B------:R-:W-:Y:S02]  /*35f0*/  ULOP3.LUT UR10, UR10, 0x3fff, URZ, 0xc0, !UPT ;  /* 0x00003fff0a0a7892 */ /* 0x000fe4000f8ec03f */
[----:B------:R-:W-:Y:S02]  /*3600*/  UISETP.NE.U32.AND UP0, UPT, UR8, URZ, UPT ;  /* 0x0000003f0800728c */ /* 0x000fe4000bf05070 */
[----:B------:R-:W-:Y:S02]  /*3610*/  ULOP3.LUT UR8, UR9, 0x10000, URZ, 0xfc, !UPT ;  /* 0x0001000009087892 */ /* 0x000fe4000f8efc3f */
[----:B------:R-:W-:Y:S02]  /*3620*/  ULOP3.LUT UR10, UR10, 0x10000, URZ, 0xfc, !UPT ;  /* 0x000100000a0a7892 */ /* 0x000fe4000f8efc3f */
[----:B------:R-:W-:-:S02]  /*3630*/  ULEA UR8, UR19, UR8, 0x8 ;  /* 0x0000000813087291 */ /* 0x000fc4000f8e403f */
[----:B------:R-:W-:Y:S01]  /*3640*/  ULEA UR10, UR19, UR10, 0xa ;  /* 0x0000000a130a7291 */ /* 0x000fe2000f8e503f */
[----:B------:R-:W-:Y:S01]  /*3650*/  UMOV UR9, 0x80000020 ;  /* 0x8000002000097882 */ /* 0x000fe20000000000 */
[----:B------:R-:W-:Y:S01]  /*3660*/  UMOV UR11, 0x80000020 ;  /* 0x80000020000b7882 */ /* 0x000fe20000000000 */
[----:B------:R-:W-:-:S06]  /*3670*/  UIADD3 UR6, UR6, 0x2, URZ ;  /* 0x0000000206067890 */ /* 0x000fcc000fffe03f */
[----:B------:R-:W-:Y:S01]  /*3680*/  QGMMA.64x256x32.F32.E4M3.E4M3 R24, gdesc[UR8], R24, UP0 ;  /* 0x03e00000081879f3 */ /* 0x000fe2000bf00818 */
[----:B------:R-:W-:Y:S02]  /*3690*/  UIADD3 UR8, UR8, 0x2, URZ ;  /* 0x0000000208087890 */ /* 0x000fe4000fffe03f */
[----:B------:R-:W-:Y:S01]  /*36a0*/  UIADD3 UR10, UR10, 0x2, URZ ;  /* 0x000000020a0a7890 */ /* 0x000fe2000fffe03f */
[----:B------:R-:W-:Y:S01]  /*36b0*/  UMOV UR9, 0x80000020 ;  /* 0x8000002000097882 */ /* 0x000fe20000000000 */
[----:B------:R-:W-:Y:S01]  /*36c0*/  UMOV UR11, 0x80000020 ;  /* 0x80000020000b7882 */ /* 0x000fe20000000000 */
[----:B------:R-:W-:-:S04]  /*36d0*/  UISETP.NE.AND UP0, UPT, UR6, UR32, UPT ;  /* 0x000000200600728c */ /* 0x000fc8000bf05270 */
[----:B------:R-:W-:-:S06]  /*36e0*/  USEL UR7, URZ, 0x1, UP0 ;  /* 0x000000013f077887 */ /* 0x000fcc0008000000 */
[----:B------:R-:W-:-:S12]  /*36f0*/  ISETP.NE.AND P0, PT, RZ, UR7, PT ;  /* 0x00000007ff007c0c */ /* 0x000fd8000bf05270 */
[----:B------:R-:W-:Y:S03]  /*3700*/  QGMMA.64x256x32.F32.E4M3.E4M3 R24, gdesc[UR8], R24, gsb0 ;  /* 0x03e00000081879f3 */ /* 0x000fe60008000818 */
[----:B------:R-:W-:Y:S02]  /*3710*/  WARPGROUP.DEPBAR.LE gsb0, 0x1 ;  /* 0x00008000000079c5 */ /* 0x000fe40000010100 */
[----:B------:R-:W-:Y:S05]  /*3720*/  @!P0 BRA `(.L_x_32) ;  /* 0x0000000c00808947 */ /* 0x000fea0003800000 */
[----:B------:R-:W-:Y:S02]  /*3730*/  WARPGROUP.DEPBAR.LE gsb0, 0x0 ;  /* 0x00008000000079c5 */ /* 0x000fe40000010000 */
[----:B------:R-:W-:-:S01]  /*3740*/  FADD R226, R24, R226 ;  /* 0x000000e218e27221 */ /* 0x000fc20000000000 */
[----:B------:R-:W-:Y:S01]  /*3750*/  FADD R225, R25, R225 ;  /* 0x000000e119e17221 */ /* 0x000fe20000000000 */
[----:B------:R1:W-:Y:S01]  /*3760*/  STL [R1+0xa4], R227 ;  /* 0x0000a4e301007387 */ /* 0x0003e20000100800 */
[----:B------:R-:W-:-:S01]  /*3770*/  FADD R224, R26, R224 ;  /* 0x000000e01ae07221 */ /* 0x000fc20000000000 */
[----:B------:R-:W-:Y:S01]  /*3780*/  FADD R223, R27, R223 ;  /* 0x000000df1bdf7221 */ /* 0x000fe20000000000 */
[----:B------:R-:W-:-:S01]  /*3790*/  FADD R222, R28, R222 ;  /* 0x000000de1cde7221 */ /* 0x000fc20000000000 */
[----:B------:R-:W-:Y:S01]  /*37a0*/  FADD R221, R29, R221 ;  /* 0x000000dd1ddd7221 */ /* 0x000fe20000000000 */
[----:B-1----:R-:W3:Y:S04]  /*37b0*/  LDL.LU R227, [R1+0x30] ;  /* 0x0000300001e37983 */ /* 0x002ee80000300800 */
[----:B------:R1:W-:Y:S01]  /*37c0*/  STL [R1+0xa8], R226 ;  /* 0x0000a8e201007387 */ /* 0x0003e20000100800 */
[----:B------:R-:W-:-:S01]  /*37d0*/  FADD R220, R30, R220 ;  /* 0x000000dc1edc7221 */ /* 0x000fc20000000000 */
[----:B------:R-:W-:-:S02]  /*37e0*/  FADD R219, R31, R219 ;  /* 0x000000db1fdb7221 */ /* 0x000fc40000000000 */
[----:B-1----:R-:W4:Y:S04]  /*37f0*/  LDL.LU R226, [R1+0x2c] ;  /* 0x00002c0001e27983 */ /* 0x002f280000300800 */
[----:B------:R1:W-:Y:S01]  /*3800*/  STL [R1+0xac], R225 ;  /* 0x0000ace101007387 */ /* 0x0003e20000100800 */
[----:B------:R-:W-:-:S03]  /*3810*/  FADD R218, R32, R218 ;  /* 0x000000da20da7221 */ /* 0x000fc60000000000 */
[----:B-1----:R-:W2:Y:S04]  /*3820*/  LDL.LU R225, [R1+0x28] ;  /* 0x0000280001e17983 */ /* 0x002ea80000300800 */
        /* <DEDUP_REMOVED lines=9> */
[----:B------:R1:W-:Y:S04]  /*38c0*/  STL [R1+0xbc], R221 ;  /* 0x0000bcdd01007387 */ /* 0x0003e80000100800 */
        /* <DEDUP_REMOVED lines=12> */
[----:B-1----:R-:W2:Y:S01]  /*3990*/  LDL.LU R215, [R1] ;  /* 0x0000000001d77983 */ /* 0x002ea20000300800 */
[----:B------:R-:W-:-:S01]  /*39a0*/  FADD R214, R36, R214 ;  /* 0x000000d624d67221 */ /* 0x000fc20000000000 */
[----:B------:R-:W-:Y:S01]  /*39b0*/  FADD R213, R37, R213 ;  /* 0x000000d525d57221 */ /* 0x000fe20000000000 */
[----:B------:R-:W-:-:S01]  /*39c0*/  FADD R212, R38, R212 ;  /* 0x000000d426d47221 */ /* 0x000fc20000000000 */
[----:B------:R-:W-:Y:S01]  /*39d0*/  FADD R211, R39, R211 ;  /* 0x000000d327d37221 */ /* 0x000fe20000000000 */
[----:B------:R-:W-:-:S01]  /*39e0*/  FADD R210, R40, R210 ;  /* 0x000000d228d27221 */ /* 0x000fc20000000000 */
[----:B------:R-:W-:Y:S01]  /*39f0*/  STL [R1+0xd8], R214 ;  /* 0x0000d8d601007387 */ /* 0x000fe20000100800 */
        /* <DEDUP_REMOVED lines=11> */
[----:B------:R1:W-:Y:S01]  /*3ab0*/  STL [R1+0xe4], R211 ;  /* 0x0000e4d301007387 */ /* 0x0003e20000100800 */
[----:B------:R-:W-:-:S01]  /*3ac0*/  FADD R200, R50, R200 ;  /* 0x000000c832c87221 */ /* 0x000fc20000000000 */
[----:B------:R-:W-:Y:S01]  /*3ad0*/  FADD R199, R51, R199 ;  /* 0x000000c733c77221 */ /* 0x000fe20000000000 */
        /* <DEDUP_REMOVED lines=69> */
[----:B-----5:R-:W-:Y:S01]  /*3f30*/  FADD R0, R121, R0 ;  /* 0x0000000079007221 */ /* 0x020fe20000000000 */
[----:B---3--:R-:W-:-:S01]  /*3f40*/  FADD R227, R134, R227 ;  /* 0x000000e386e37221 */ /* 0x008fc20000000000 */
[----:B----4-:R-:W-:Y:S01]  /*3f50*/  FADD R226, R133, R226 ;  /* 0x000000e285e27221 */ /* 0x010fe20000000000 */
[----:B--2---:R-:W-:-:S01]  /*3f60*/  FADD R225, R132, R225 ;  /* 0x000000e184e17221 */ /* 0x004fc20000000000 */
        /* <DEDUP_REMOVED lines=9> */
[----:B------:R-:W-:-:S05]  /*4000*/  FADD R215, R122, R215 ;  /* 0x000000d77ad77221 */ /* 0x000fca0000000000 */
[----:B------:R2:W-:Y:S04]  /*4010*/  STL [R1], R215 ;  /* 0x000000d701007387 */ /* 0x0005e80000100800 */
[----:B------:R3:W-:Y:S04]  /*4020*/  STL [R1+0x4], R216 ;  /* 0x000004d801007387 */ /* 0x0007e80000100800 */
        /* <DEDUP_REMOVED lines=8> */
[----:B-1----:R-:W4:Y:S04]  /*40b0*/  LDL.LU R211, [R1+0x34] ;  /* 0x0000340001d37983 */ /* 0x002f280000300800 */
[----:B------:R1:W-:Y:S04]  /*40c0*/  STL [R1+0x28], R225 ;  /* 0x000028e101007387 */ /* 0x0003e80000100800 */
[----:B------:R-:W4:Y:S04]  /*40d0*/  LDL.LU R212, [R1+0x38] ;  /* 0x0000380001d47983 */ /* 0x000f280000300800 */
[----:B------:R1:W-:Y:S04]  /*40e0*/  STL [R1+0x2c], R226 ;  /* 0x00002ce201007387 */ /* 0x0003e80000100800 */
[----:B------:R-:W4:Y:S04]  /*40f0*/  LDL.LU R213, [R1+0x3c] ;  /* 0x00003c0001d57983 */ /* 0x000f280000300800 */
[----:B------:R1:W-:Y:S04]  /*4100*/  STL [R1+0x30], R227 ;  /* 0x000030e301007387 */ /* 0x0003e80000100800 */
[----:B------:R-:W4:Y:S04]  /*4110*/  LDL.LU R214, [R1+0x40] ;  /* 0x0000400001d67983 */ /* 0x000f280000300800 */
[----:B--2---:R-:W2:Y:S04]  /*4120*/  LDL.LU R215, [R1+0x44] ;  /* 0x0000440001d77983 */ /* 0x004ea80000300800 */
[----:B---3--:R-:W3:Y:S04]  /*4130*/  LDL.LU R216, [R1+0x48] ;  /* 0x0000480001d87983 */ /* 0x008ee80000300800 */
[----:B----4-:R-:W4:Y:S04]  /*4140*/  LDL.LU R217, [R1+0x4c] ;  /* 0x00004c0001d97983 */ /* 0x010f280000300800 */
[----:B0-----:R-:W4:Y:S04]  /*4150*/  LDL.LU R218, [R1+0x50] ;  /* 0x0000500001da7983 */ /* 0x001f280000300800 */
[----:B------:R-:W4:Y:S04]  /*4160*/  LDL.LU R219, [R1+0x54] ;  /* 0x0000540001db7983 */ /* 0x000f280000300800 */
[----:B------:R-:W4:Y:S04]  /*4170*/  LDL.LU R220, [R1+0x58] ;  /* 0x0000580001dc7983 */ /* 0x000f280000300800 */
[----:B------:R-:W4:Y:S04]  /*4180*/  LDL.LU R221, [R1+0x5c] ;  /* 0x00005c0001dd7983 */ /* 0x000f280000300800 */
[----:B------:R-:W4:Y:S04]  /*4190*/  LDL.LU R222, [R1+0x60] ;  /* 0x0000600001de7983 */ /* 0x000f280000300800 */
[----:B------:R-:W4:Y:S04]  /*41a0*/  LDL.LU R223, [R1+0x64] ;  /* 0x0000640001df7983 */ /* 0x000f280000300800 */
[----:B------:R-:W4:Y:S04]  /*41b0*/  LDL.LU R224, [R1+0x68] ;  /* 0x0000680001e07983 */ /* 0x000f280000300800 */
[----:B-1----:R-:W4:Y:S04]  /*41c0*/  LDL.LU R225, [R1+0x6c] ;  /* 0x00006c0001e17983 */ /* 0x002f280000300800 */
[----:B------:R-:W4:Y:S04]  /*41d0*/  LDL.LU R226, [R1+0x70] ;  /* 0x0000700001e27983 */ /* 0x000f280000300800 */
[----:B------:R-:W4:Y:S01]  /*41e0*/  LDL.LU R227, [R1+0x74] ;  /* 0x0000740001e37983 */ /* 0x000f220000300800 */
[----:B------:R-:W-:-:S05]  /*41f0*/  FADD R211, R135, R211 ;  /* 0x000000d387d37221 */ /* 0x000fca0000000000 */
[----:B------:R0:W-:Y:S01]  /*4200*/  STL [R1+0x34], R211 ;  /* 0x000034d301007387 */ /* 0x0001e20000100800 */
[----:B------:R-:W-:-:S03]  /*4210*/  FADD R212, R136, R212 ;  /* 0x000000d488d47221 */ /* 0x000fc60000000000 */
[----:B0-----:R1:W5:Y:S01]  /*4220*/  LDL.LU R211, [R1+0xe4] ;  /* 0x0000e40001d37983 */ /* 0x0013620000300800 */
[----:B------:R-:W-:-:S03]  /*4230*/  FADD R213, R137, R213 ;  /* 0x000000d589d57221 */ /* 0x000fc60000000000 */
[----:B------:R0:W-:Y:S01]  /*4240*/  STL [R1+0x38], R212 ;  /* 0x000038d401007387 */ /* 0x0001e20000100800 */
[----:B------:R-:W-:-:S01]  /*4250*/  FADD R214, R138, R214 ;  /* 0x000000d68ad67221 */ /* 0x000fc20000000000 */
[----:B--2---:R-:W-:Y:S02]  /*4260*/  FADD R215, R139, R215 ;  /* 0x000000d78bd77221 */ /* 0x004fe40000000000 */
[----:B0-----:R1:W5:Y:S01]  /*4270*/  LDL.LU R212, [R1+0xe0] ;  /* 0x0000e00001d47983 */ /* 0x0013620000300800 */
[----:B---3--:R-:W-:-:S03]  /*4280*/  FADD R216, R140, R216 ;  /* 0x000000d88cd87221 */ /* 0x008fc60000000000 */
[----:B------:R0:W-:Y:S01]  /*4290*/  STL [R1+0x3c], R213 ;  /* 0x00003cd501007387 */ /* 0x0001e20000100800 */
[----:B----4-:R-:W-:-:S03]  /*42a0*/  FADD R217, R141, R217 ;  /* 0x000000d98dd97221 */ /* 0x010fc60000000000 */
[----:B0-----:R1:W5:Y:S01]  /*42b0*/  LDL.LU R213, [R1+0xdc] ;  /* 0x0000dc0001d57983 */ /* 0x0013620000300800 */
[----:B------:R-:W-:-:S03]  /*42c0*/  FADD R218, R142, R218 ;  /* 0x000000da8eda7221 */ /* 0x000fc60000000000 */
[----:B------:R0:W-:Y:S01]  /*42d0*/  STL [R1+0x40], R214 ;  /* 0x000040d601007387 */ /* 0x0001e20000100800 */
[----:B------:R-:W-:-:S01]  /*42e0*/  FADD R219, R143, R219 ;  /* 0x000000db8fdb7221 */ /* 0x000fc20000000000 */
[----:B------:R-:W-:Y:S02]  /*42f0*/  FADD R220, R144, R220 ;  /* 0x000000dc90dc7221 */ /* 0x000fe40000000000 */
[----:B0-----:R1:W5:Y:S04]  /*4300*/  LDL.LU R214, [R1+0xd8] ;  /* 0x0000d80001d67983 */ /* 0x0013680000300800 */
[----:B------:R0:W-:Y:S01]  /*4310*/  STL [R1+0x44], R215 ;  /* 0x000044d701007387 */ /* 0x0001e20000100800 */
[----:B------:R-:W-:-:S01]  /*4320*/  FADD R221, R145, R221 ;  /* 0x000000dd91dd7221 */ /* 0x000fc20000000000 */
[----:B------:R-:W-:-:S02]  /*4330*/  FADD R222, R146, R222 ;  /* 0x000000de92de7221 */ /* 0x000fc40000000000 */
[----:B0-----:R1:W5:Y:S04]  /*4340*/  LDL.LU R215, [R1+0xd4] ;  /* 0x0000d40001d77983 */ /* 0x0013680000300800 */
[----:B------:R0:W-:Y:S01]  /*4350*/  STL [R1+0x48], R216 ;  /* 0x000048d801007387 */ /* 0x0001e20000100800 */
[----:B------:R-:W-:-:S03]  /*4360*/  FADD R223, R147, R223 ;  /* 0x000000df93df7221 */ /* 0x000fc60000000000 */
        /* <DEDUP_REMOVED lines=13> */
[----:B------:R0:W-:Y:S04]  /*4440*/  STL [R1+0x5c], R221 ;  /* 0x00005cdd01007387 */ /* 0x0001e80000100800 */
        /* <DEDUP_REMOVED lines=12> */
[----:B0-----:R1:W5:Y:S01]  /*4510*/  LDL.LU R227, [R1+0xa4] ;  /* 0x0000a40001e37983 */ /* 0x0013620000300800 */
[----:B------:R-:W-:-:S05]  /*4520*/  UMOV UR6, URZ ;  /* 0x0000003f00067c82 */ /* 0x000fca0008000000 */
.L_x_32:
[----:B------:R-:W-:Y:S05]  /*4530*/  @!P1 BRA `(.L_x_33) ;  /* 0x0000000000049947 */ /* 0x000fea0003800000 */
[----:B------:R-:W-:Y:S01]  /*4540*/  BPT.TRAP 0x1 ;  /* 0x000000040000795c */ /* 0x000fe20000300000 */
.L_x_33:
[----:B------:R3:W-:Y:S04]  /*4550*/  STL [R1+0xa8], R2 ;  /* 0x0000a80201007387 */ /* 0x0007e80000100800 */
[----:B---3--:R-:W3:Y:S04]  /*4560*/  LDL R2, [R1+0x78] ;  /* 0x0000780001027983 */ /* 0x008ee80000100800 */
[----:B-----5:R4:W-:Y:S04]  /*4570*/  STL [R1+0xa4], R0 ;  /* 0x0000a40001007387 */ /* 0x0209e80000100800 */
[----:B----4-:R-:W4:Y:S01]  /*4580*/  LDL R0, [R1+0x80] ;  /* 0x0000800001007983 */ /* 0x010f220000100800 */
[----:B0-----:R-:W-:Y:S01]  /*4590*/  IMAD.U32 R229, RZ, RZ, UR26 ;  /* 0x0000001affe57e24 */ /* 0x001fe2000f8e00ff */
[----:B---3--:R-:W-:-:S02]  /*45a0*/  ISETP.NE.AND P0, PT, R2, RZ, PT ;  /* 0x000000ff0200720c */ /* 0x008fc40003f05270 */
[----:B------:R0:W5:Y:S11]  /*45b0*/  LDL.LU R2, [R1+0xa8] ;  /* 0x0000a80001027983 */ /* 0x0001760000300800 */
[----:B------:R-:W-:-:S05]  /*45c0*/  @P0 LEA R229, R229, UR12, 0x3 ;  /* 0x0000000ce5e50c11 */ /* 0x000fca000f8e18ff */
[----:B------:R-:W-:-:S05]  /*45d0*/  @P0 VIADD R229, R229, 0x58 ;  /* 0x00000058e5e50836 */ /* 0x000fca0000000000 */
[----:B----4-:R-:W-:Y:S02]  /*45e0*/  @P0 PRMT R229, R0, 0x654, R229 ;  /* 0x0000065400e50816 */ /* 0x010fe400000000e5 */
[----:B------:R0:W5:Y:S01]  /*45f0*/  LDL.LU R0, [R1+0xa4] ;  /* 0x0000a40001007983 */ /* 0x0001620000300800 */
[----:B------:R-:W-:Y:S01]  /*4600*/  UISETP.GT.U32.AND UP0, UPT, UR13, 0x1, UPT ;  /* 0x000000010d00788c */ /* 0x000fe2000bf04070 */
[----:B------:R0:W-:Y:S05]  /*4610*/  @P0 SYNCS.ARRIVE.TRANS64.RED.A1T0 RZ, [R229+URZ], RZ ;  /* 0x000000ffe5ff09a7 */ /* 0x0001ea000810043f */
[----:B------:R-:W-:-:S13]  /*4620*/  PLOP3.LUT P0, PT, PT, PT, UP0, 0x80, 0x0 ;  /* 0x000000000000781c */ /* 0x000fda0003f0f008 */
[----:B0-----:R-:W-:Y:S05]  /*4630*/  @P0 BRA `(.L_x_34) ;  /* 0x0000000000040947 */ /* 0x001fea0003800000 */
[----:B------:R-:W-:Y:S01]  /*4640*/  BPT.TRAP 0x1 ;  /* 0x000000040000795c */ /* 0x000fe20000300000 */
.L_x_34:
[----:B------:R-:W-:Y:S01]  /*4650*/  UIADD3 UR19, UR19, 0x1, URZ ;  /* 0x0000000113137890 */ /* 0x000fe2000fffe03f */
[C---:B------:R-:W-:Y:S01]  /*4660*/  ISETP.GT.AND P0, PT, R228.reuse, 0x1, PT ;  /* 0x00000001e400780c */ /* 0x040fe20003f04270 */
[----:B------:R-:W-:Y:S01]  /*4670*/  UIADD3 UR26, UR26, 0x1, URZ ;  /* 0x000000011a1a7890 */ /* 0x000fe2000fffe03f */
[----:B------:R-:W-:Y:S01]  /*4680*/  VIADD R228, R228, 0xffffffff ;  /* 0xffffffffe4e47836 */ /* 0x000fe20000000000 */
[----:B------:R-:W-:Y:S02]  /*4690*/  UISETP.NE.AND UP0, UPT, UR19, 0xb, UPT ;  /* 0x0000000b1300788c */ /* 0x000fe4000bf05270 */
[----:B------:R-:W-:Y:S02]  /*46a0*/  UISETP.NE.AND UP1, UPT, UR26, 0xb, UPT ;  /* 0x0000000b1a00788c */ /* 0x000fe4000bf25270 */
[----:B------:R-:W-:Y:S02]  /*46b0*/  USEL UR8, URZ, 0x1, UP0 ;  /* 0x000000013f087887 */ /* 0x000fe40008000000 */
[----:B------:R-:W-:-:S02]  /*46c0*/  USEL UR19, UR19, URZ, UP0 ;  /* 0x0000003f13137287 */ /* 0x000fc40008000000 */
[----:B------:R-:W-:Y:S02]  /*46d0*/  USEL UR26, UR26, URZ, UP1 ;  /* 0x0000003f1a1a7287 */ /* 0x000fe40008800000 */
[----:B------:R-:W-:Y:S01]  /*46e0*/  LOP3.LUT R227, R227, UR8, RZ, 0x3c, !PT ;  /* 0x00000008e3e37c12 */ /* 0x000fe2000f8e3cff */
[----:B------:R-:W-:Y:S01]  /*46f0*/  UMOV UR8, 0x1 ;  /* 0x0000000100087882 */ /* 0x000fe20000000000 */
[----:B------:R-:W-:Y:S08]  /*4700*/  @P0 BRA `(.L_x_35) ;  /* 0xffffffec00680947 */ /* 0x000ff0000383ffff */
.L_x_27:
[----:B------:R-:W-:-:S04]  /*4710*/  UISETP.NE.AND UP0, UPT, UR6, URZ, UPT ;  /* 0x0000003f0600728c */ /* 0x000fc8000bf05270 */
[----:B------:R-:W-:-:S06]  /*4720*/  USEL UR6, URZ, 0x1, !UP0 ;  /* 0x000000013f067887 */ /* 0x000fcc000c000000 */
[----:B------:R-:W-:-:S13]  /*4730*/  ISETP.NE.AND P0, PT, RZ, UR6, PT ;  /* 0x00000006ff007c0c */ /* 0x000fda000bf05270 */
[----:B------:R-:W-:Y:S05]  /*4740*/  @!P0 BRA `(.L_x_36) ;  /* 0x0000000c00dc8947 */ /* 0x000fea0003800000 */
[----:B------:R-:W3:Y:S04]  /*4750*/  LDL.LU R227, [R1+0x74] ;  /* 0x0000740001e37983 */ /* 0x000ee80000300800 */
[----:B---3--:R0:W-:Y:S04]  /*4760*/  STL [R1+0xa4], R227 ;  /* 0x0000a4e301007387 */ /* 0x0081e80000100800 */
[----:B0-----:R-:W3:Y:S04]  /*4770*/  LDL.LU R227, [R1+0x70] ;  /* 0x0000700001e37983 */ /* 0x001ee80000300800 */
        /* <DEDUP_REMOVED lines=55> */
[----:B0-----:R-:W3:Y:S01]  /*4af0*/  LDL.LU R227, [R1] ;  /* 0x0000000001e37983 */ /* 0x001ee20000300800 */
[----:B------:R-:W-:-:S02]  /*4b00*/  WARPGROUP.DEPBAR.LE gsb0, 0x0 ;  /* 0x00008000000079c5 */ /* 0x000fc40000010000 */
[----:B------:R-:W-:Y:S01]  /*4b10*/  FADD R226, R24, R226 ;  /* 0x000000e218e27221 */ /* 0x000fe20000000000 */
        /* <DEDUP_REMOVED lines=95> */
[----:B-----5:R-:W-:Y:S01]  /*5110*/  FADD R2, R120, R2 ;  /* 0x0000000278027221 */ /* 0x020fe20000000000 */
[----:B------:R-:W-:Y:S01]  /*5120*/  FADD R0, R121, R0 ;  /* 0x0000000079007221 */ /* 0x000fe20000000000 */
[----:B---3--:R-:W-:-:S05]  /*5130*/  FADD R227, R122, R227 ;  /* 0x000000e37ae37221 */ /* 0x008fca0000000000 */
[----:B------:R0:W-:Y:S04]  /*5140*/  STL [R1], R227 ;  /* 0x000000e301007387 */ /* 0x0001e80000100800 */
[----:B0-----:R-:W3:Y:S02]  /*5150*/  LDL.LU R227, [R1+0x114] ;  /* 0x0001140001e37983 */ /* 0x001ee40000300800 */
[----:B---3--:R-:W-:-:S05]  /*5160*/  FADD R227, R123, R227 ;  /* 0x000000e37be37221 */ /* 0x008fca0000000000 */
[----:B------:R0:W-:Y:S04]  /*5170*/  STL [R1+0x4], R227 ;  /* 0x000004e301007387 */ /* 0x0001e80000100800 */
        /* <DEDUP_REMOVED lines=83> */
[----:B------:R0:W-:Y:S02]  /*56b0*/  STL [R1+0x74], R227 ;  /* 0x000074e301007387 */ /* 0x0001e40000100800 */
.L_x_36:
[----:B0-----:R-:W-:-:S04]  /*56c0*/  IMAD.U32 R227, RZ, RZ, UR31 ;  /* 0x0000001fffe37e24 */ /* 0x001fc8000f8e00ff */
[----:B------:R0:W-:Y:S01]  /*56d0*/  SYNCS.ARRIVE.TRANS64.A1T0 RZ, [R227+UR29], RZ ;  /* 0x000000ffe3ff79a7 */ /* 0x0001e2000810001d */
[----:B------:R-:W-:Y:S02]  /*56e0*/  WARPGROUP.DEPBAR.LE gsb0, 0x0 ;  /* 0x00008000000079c5 */ /* 0x000fe40000010000 */
[----:B------:R-:W3:Y:S02]  /*56f0*/  LDC R24, c[0x0][0x28c] ;  /* 0x0000a300ff187b82 */ /* 0x000ee40000000800 */
[----:B---3--:R-:W-:-:S13]  /*5700*/  ISETP.GE.AND P0, PT, R24, 0x1, PT ;  /* 0x000000011800780c */ /* 0x008fda0003f06270 */
[----:B0-----:R-:W-:Y:S05]  /*5710*/  @!P0 BRA `(.L_x_37) ;  /* 0x0000000000608947 */ /* 0x001fea0003800000 */
[----:B------:R-:W-:-:S06]  /*5720*/  UISETP.NE.AND UP0, UPT, UR27, 0x3, UPT ;  /* 0x000000031b00788c */ /* 0x000fcc000bf05270 */
[----:B------:R-:W-:-:S13]  /*5730*/  PLOP3.LUT P0, PT, PT, PT, UP0, 0x80, 0x0 ;  /* 0x000000000000781c */ /* 0x000fda0003f0f008 */
[----:B------:R-:W-:Y:S05]  /*5740*/  @!P0 BRA `(.L_x_38) ;  /* 0x0000000000048947 */ /* 0x000fea0003800000 */
[----:B------:R-:W-:Y:S01]  /*5750*/  BPT.TRAP 0x1 ;  /* 0x000000040000795c */ /* 0x000fe20000300000 */
.L_x_38:
[----:B-----5:R0:W-:Y:S04]  /*5760*/  STL [R1+0xa4], R0 ;  /* 0x0000a40001007387 */ /* 0x0201e80000100800 */
[----:B------:R-:W3:Y:S04]  /*5770*/  LDL R227, [R1+0x80] ;  /* 0x0000800001e37983 */ /* 0x000ee80000100800 */
[----:B0-----:R-:W4:Y:S02]  /*5780*/  LDL R0, [R1+0x78] ;  /* 0x0000780001007983 */ /* 0x001f240000100800 */
[----:B----4-:R-:W-:-:S02]  /*5790*/  ISETP.NE.AND P0, PT, R0, RZ, PT ;  /* 0x000000ff0000720c */ /* 0x010fc40003f05270 */
[----:B------:R0:W5:Y:S11]  /*57a0*/  LDL.LU R0, [R1+0xa4] ;  /* 0x0000a40001007983 */ /* 0x0001760000300800 */
[----:B------:R-:W-:-:S05]  /*57b0*/  VOTEU.ANY UP0, P0 ;  /* 0x00000000003f7886 */ /* 0x000fca0000000100 */
[----:B------:R-:W-:-:S06]  /*57c0*/  @UP0 UIADD3 UR6, UR16, UR5, URZ ;  /* 0x0000000510060290 */ /* 0x000fcc000fffe03f */
[----:B------:R-:W-:-:S04]  /*57d0*/  IMAD.U32 R24, RZ, RZ, UR6 ;  /* 0x00000006ff187e24 */ /* 0x000fc8000f8e00ff */
[----:B------:R-:W-:-:S04]  /*57e0*/  @P0 IMAD.WIDE.U32 R24, R24, -0x45d1745d, RZ ;  /* 0xba2e8ba318180825 */ /* 0x000fc800078e00ff */
[----:B------:R-:W-:Y:S01]  /*57f0*/  IMAD.U32 R27, RZ, RZ, UR6 ;  /* 0x00000006ff1b7e24 */ /* 0x000fe2000f8e00ff */
[----:B------:R-:W-:-:S05]  /*5800*/  @P0 SHF.R.U32.HI R24, RZ, 0x3, R25 ;  /* 0x00000003ff180819 */ /* 0x000fca0000011619 */
[----:B------:R-:W-:-:S05]  /*5810*/  @P0 IMAD R24, R24, -0xb, R27 ;  /* 0xfffffff518180824 */ /* 0x000fca00078e021b */
[----:B------:R-:W-:Y:S01]  /*5820*/  @P0 LEA R24, R24, UR12, 0x3 ;  /* 0x0000000c18180c11 */ /* 0x000fe2000f8e18ff */
[----:B------:R-:W-:-:S04]  /*5830*/  UISETP.GT.U32.AND UP0, UPT, UR13, 0x1, UPT ;  /* 0x000000010d00788c */ /* 0x000fc8000bf04070 */
[----:B------:R-:W-:-:S05]  /*5840*/  @P0 VIADD R24, R24, 0x58 ;  /* 0x0000005818180836 */ /* 0x000fca0000000000 */
[----:B---3--:R-:W-:-:S04]  /*5850*/  @P0 PRMT R24, R227, 0x654, R24 ;  /* 0x00000654e3180816 */ /* 0x008fc80000000018 */
[----:B------:R0:W-:Y:S01]  /*5860*/  @P0 SYNCS.ARRIVE.TRANS64.RED.A1T0 RZ, [R24+URZ], RZ ;  /* 0x000000ff18ff09a7 */ /* 0x0001e2000810043f */
[----:B------:R-:W-:-:S13]  /*5870*/  PLOP3.LUT P0, PT, PT, PT, UP0, 0x80, 0x0 ;  /* 0x000000000000781c */ /* 0x000fda0003f0f008 */
[----:B0-----:R-:W-:Y:S05]  /*5880*/  @P0 BRA `(.L_x_37) ;  /* 0x0000000000040947 */ /* 0x001fea0003800000 */
[----:B------:R-:W-:Y:S01]  /*5890*/  BPT.TRAP 0x1 ;  /* 0x000000040000795c */ /* 0x000fe20000300000 */
.L_x_37:
[----:B------:R-:W0:Y:S01]  /*58a0*/  S2R R25, SR_TID.X ;  /* 0x0000000000197919 */ /* 0x000e220000002100 */
[----:B------:R-:W-:Y:S01]  /*58b0*/  IMAD.U32 R24, RZ, RZ, UR30 ;  /* 0x0000001eff187e24 */ /* 0x000fe2000f8e00ff */
[----:B------:R-:W-:Y:S01]  /*58c0*/  UIADD3 UR5, UR28, UR5, URZ ;  /* 0x000000051c057290 */ /* 0x000fe2000fffe03f */
[----:B------:R-:W3:Y:S01]  /*58d0*/  LDC R35, c[0x0][0x288] ;  /* 0x0000a200ff237b82 */ /* 0x000ee20000000800 */
[----:B------:R-:W-:Y:S02]  /*58e0*/  UISETP.GE.U32.AND UP1, UPT, UR28, 0xb, UPT ;  /* 0x0000000b1c00788c */ /* 0x000fe4000bf26070 */
[----:B------:R-:W-:Y:S01]  /*58f0*/  SHF.L.U32 R24, R24, 0x1f, RZ ;  /* 0x0000001f18187819 */ /* 0x000fe200000006ff */
[----:B------:R-:W-:Y:S02]  /*5900*/  UISETP.GT.U32.AND UP0, UPT, UR5, 0xa, UPT ;  /* 0x0000000a0500788c */ /* 0x000fe4000bf04070 */
[----:B------:R-:W-:Y:S01]  /*5910*/  UIMAD.WIDE.U32 UR6, UR5, -0x45d1745d, URZ ;  /* 0xba2e8ba3050678a5 */ /* 0x000fe2000f8e003f */
[----:B------:R-:W4:Y:S01]  /*5920*/  SYNCS.PHASECHK.TRANS64.TRYWAIT P0, [UR17+0x8], R24 ;  /* 0x00000818ff0075a7 */ /* 0x000f220008000151 */
[----:B------:R-:W-:-:S02]  /*5930*/  UISETP.LT.U32.AND UP0, UPT, UR28, 0xb, UP0 ;  /* 0x0000000b1c00788c */ /* 0x000fc40008701070 */
[----:B------:R-:W-:Y:S02]  /*5940*/  USHF.R.U32.HI UR6, URZ, 0x3, UR7 ;  /* 0x000000033f067899 */ /* 0x000fe40008011607 */
[----:B------:R-:W-:Y:S02]  /*5950*/  USEL UR8, URZ, 0x1, !UP0 ;  /* 0x000000013f087887 */ /* 0x000fe4000c000000 */
[----:B------:R-:W-:Y:S02]  /*5960*/  UIMAD UR5, UR6, -0xb, UR5 ;  /* 0xfffffff5060578a4 */ /* 0x000fe4000f8e0205 */
[----:B------:R-:W-:-:S04]  /*5970*/  ULOP3.LUT UR4, UR4, UR8, URZ, 0x3c, !UPT ;  /* 0x0000000804047292 */ /* 0x000fc8000f8e3c3f */
[----:B------:R-:W-:Y:S01]  /*5980*/  @UP1 ULOP3.LUT UR4, UR4, 0x1, UR6, 0x78, !UPT ;  /* 0x0000000104041892 */ /* 0x000fe2000f8e7806 */
[----:B0-----:R-:W-:-:S04]  /*5990*/  SHF.R.S32.HI R26, RZ, 0x1f, R25 ;  /* 0x0000001fff1a7819 */ /* 0x001fc80000011419 */
[----:B------:R-:W-:-:S04]  /*59a0*/  LEA.HI R26, R26, R25, RZ, 0x7 ;  /* 0x000000191a1a7211 */ /* 0x000fc800078f38ff */
[----:B------:R-:W-:-:S05]  /*59b0*/  LOP3.LUT R26, R26, 0xffffff80, RZ, 0xc0, !PT ;  /* 0xffffff801a1a7812 */ /* 0x000fca00078ec0ff */
[----:B------:R-:W-:-:S05]  /*59c0*/  IMAD.IADD R26, R25, 0x1, -R26 ;  /* 0x00000001191a7824 */ /* 0x000fca00078e0a1a */
[----:B------:R-:W-:-:S04]  /*59d0*/  SHF.R.S32.HI R25, RZ, 0x1f, R26 ;  /* 0x0000001fff197819 */ /* 0x000fc8000001141a */
[----:B------:R-:W-:-:S04]  /*59e0*/  LEA.HI R25, R25, R26, RZ, 0x2 ;  /* 0x0000001a19197211 */ /* 0x000fc800078f10ff */
[----:B------:R-:W-:-:S05]  /*59f0*/  LOP3.LUT R25, R25, 0xfffffffc, RZ, 0xc0, !PT ;  /* 0xfffffffc19197812 */ /* 0x000fca00078ec0ff */
[----:B------:R-:W-:-:S04]  /*5a00*/  IMAD.IADD R40, R26, 0x1, -R25 ;  /* 0x000000011a287824 */ /* 0x000fc800078e0a19 */
[----:B------:R-:W-:Y:S01]  /*5a10*/  IMAD.SHL.U32 R32, R40, 0x2, RZ ;  /* 0x0000000228207824 */ /* 0x000fe200078e00ff */
[----:B---34-:R-:W-:Y:S06]  /*5a20*/  @!P0 BRA `(.L_x_39) ;  /* 0x000000ac00c48947 */ /* 0x018fec0003800000 */
.L_x_332:
[----:B-----5:R3:W-:Y:S01]  /*5a30*/  STL [R1+0xa8], R2 ;  /* 0x0000a80201007387 */ /* 0x0207e20000100800 */
[----:B------:R-:W-:Y:S01]  /*5a40*/  ULDC UR8, c[0x0][0x284] ;  /* 0x0000a10000087ab9 */ /* 0x000fe20000000800 */
[----:B------:R-:W-:Y:S01]  /*5a50*/  SHF.R.S32.HI R33, RZ, 0x1f, R32 ;  /* 0x0000001fff217819 */ /* 0x000fe20000011420 */
[----:B------:R-:W-:Y:S01]  /*5a60*/  ULDC.64 UR6, c[0x0][0x5d0] ;  /* 0x0001740000067ab9 */ /* 0x000fe20000000a00 */
[----:B---3--:R-:W3:Y:S04]  /*5a70*/  LDL.LU R2, [R1+0x90] ;  /* 0x0000900001027983 */ /* 0x008ee80000300800 */
[----:B------:R4:W-:Y:S04]  /*5a80*/  STL [R1+0xa4], R0 ;  /* 0x0000a40001007387 */ /* 0x0009e80000100800 */
[----:B------:R-:W2:Y:S04]  /*5a90*/  LDL R227, [R1+0x7c] ;  /* 0x00007c0001e37983 */ /* 0x000ea80000100800 */
[----:B----4-:R-:W4:Y:S01]  /*5aa0*/  LDL R0, [R1+0x8c] ;  /* 0x00008c0001007983 */ /* 0x010f220000100800 */
[----:B---3--:R-:W-:-:S03]  /*5ab0*/  IMAD.SHL.U32 R37, R2, 0x100, RZ ;  /* 0x0000010002257824 */ /* 0x008fc600078e00ff */
[----:B------:R3:W5:Y:S01]  /*5ac0*/  LDL.LU R2, [R1+0xa8] ;  /* 0x0000a80001027983 */ /* 0x0007620000300800 */
[----:B----4-:R-:W-:-:S03]  /*5ad0*/  IMAD.SHL.U32 R34, R0, 0x40, RZ ;  /* 0x0000004000227824 */ /* 0x010fc600078e00ff */
[----:B------:R3:W5:Y:S02]  /*5ae0*/  LDL.LU R0, [R1+0xa4] ;  /* 0x0000a40001007983 */ /* 0x0007640000300800 */
[----:B------:R-:W-:Y:S02]  /*5af0*/  ISETP.GE.AND P0, PT, R34, UR8, PT ;  /* 0x0000000822007c0c */ /* 0x000fe4000bf06270 */
[----:B--2---:R-:W-:Y:S02]  /*5b00*/  SHF.R.S32.HI R38, RZ, 0x1f, R227 ;  /* 0x0000001fff267819 */ /* 0x004fe400000114e3 */
[----:B------:R-:W-:Y:S01]  /*5b10*/  ISETP.GE.OR P0, PT, R37, R35, P0 ;  /* 0x000000232500720c */ /* 0x000fe20000706670 */
[----:B0-----:R-:W-:-:S04]  /*5b20*/  IMAD.WIDE.U32 R24, R227, UR6, R32 ;  /* 0x00000006e3187c25 */ /* 0x001fc8000f8e0020 */
[----:B------:R-:W-:Y:S01]  /*5b30*/  IMAD R26, R38, UR6, RZ ;  /* 0x00000006261a7c24 */ /* 0x000fe2000f8e02ff */
[----:B------:R-:W-:Y:S02]  /*5b40*/  SHF.R.S32.HI R36, RZ, 0x1f, R37 ;  /* 0x0000001fff247819 */ /* 0x000fe40000011425 */
[----:B------:R-:W-:Y:S01]  /*5b50*/  IADD3 R24, P1, R37, R24, RZ ;  /* 0x0000001825187210 */ /* 0x000fe20007f3e0ff */
[----:B------:R-:W-:-:S05]  /*5b60*/  IMAD R27, R227, UR7, R26 ;  /* 0x00000007e31b7c24 */ /* 0x000fca000f8e021a */
[----:B------:R-:W-:Y:S01]  /*5b70*/  IADD3.X R25, R36, R25, R27, P1, !PT ;  /* 0x0000001924197210 */ /* 0x000fe20000ffe41b */
[----:B---3--:R-:W-:Y:S06]  /*5b80*/  @P0 BRA `(.L_x_40) ;  /* 0x0000008c00cc0947 */ /* 0x008fec0003800000 */
[----:B------:R0:W-:Y:S01]  /*5b90*/  STL.64 [R1+0xb0], R4 ;  /* 0x0000b00401007387 */ /* 0x0001e20000100a00 */
[----:B------:R-:W2:Y:S01]  /*5ba0*/  LDC.64 R28, c[0x0][0x5c8] ;  /* 0x00017200ff1c7b82 */ /* 0x000ea20000000a00 */
[----:B------:R-:W-:Y:S02]  /*5bb0*/  ULDC.64 UR6, c[0x0][0x5c0] ;  /* 0x0001700000067ab9 */ /* 0x000fe40000000a00 */
[----:B0-----:R-:W3:Y:S04]  /*5bc0*/  LDL.64 R4, [R1+0x98] ;  /* 0x0000980001047983 */ /* 0x001ee80000100a00 */
[----:B-----5:R0:W-:Y:S04]  /*5bd0*/  STL [R1+0xa8], R2 ;  /* 0x0000a80201007387 */ /* 0x0201e80000100800 */
[----:B0-----:R-:W3:Y:S04]  /*5be0*/  LDL.LU R2, [R1+0x8c] ;  /* 0x00008c0001027983 */ /* 0x001ee80000300800 */
[----:B------:R0:W-:Y:S04]  /*5bf0*/  STL [R1+0xa4], R0 ;  /* 0x0000a40001007387 */ /* 0x0001e80000100800 */
[----:B0-----:R-:W4:Y:S01]  /*5c00*/  LDL R0, [R1+0x94] ;  /* 0x0000940001007983 */ /* 0x001f220000100800 */
[----:B---3--:R-:W-:-:S03]  /*5c10*/  IMAD.WIDE R30, R2, 0x40, R4 ;  /* 0x00000040021e7825 */ /* 0x008fc600078e0204 */
[----:B------:R0:W5:Y:S04]  /*5c20*/  LDL.LU.64 R4, [R1+0xb0] ;  /* 0x0000b00001047983 */ /* 0x0001680000300a00 */
[----:B------:R0:W5:Y:S01]  /*5c30*/  LDL.LU R2, [R1+0xa8] ;  /* 0x0000a80001027983 */ /* 0x0001620000300800 */
[-C--:B--2---:R-:W-:Y:S02]  /*5c40*/  IMAD R26, R31, R28.reuse, RZ ;  /* 0x0000001c1f1a7224 */ /* 0x084fe400078e02ff */
[----:B------:R-:W-:-:S04]  /*5c50*/  IMAD.WIDE.U32 R24, R30, R28, R24 ;  /* 0x0000001c1e187225 */ /* 0x000fc800078e0018 */
[----:B------:R-:W-:Y:S01]  /*5c60*/  IMAD R27, R30, R29, R26 ;  /* 0x0000001d1e1b7224 */ /* 0x000fe200078e021a */
[----:B------:R-:W-:Y:S01]  /*5c70*/  LEA R26, P0, R28, R24, 0x3 ;  /* 0x000000181c1a7211 */ /* 0x000fe200078018ff */
[----:B----4-:R-:W-:Y:S01]  /*5c80*/  IMAD.IADD R39, R0, 0x1, -R34 ;  /* 0x0000000100277824 */ /* 0x010fe200078e0a22 */
[----:B------:R-:W-:Y:S01]  /*5c90*/  IADD3 R24, P1, R24, UR6, RZ ;  /* 0x0000000618187c10 */ /* 0x000fe2000ff3e0ff */
[----:B------:R0:W5:Y:S01]  /*5ca0*/  LDL.LU R0, [R1+0xa4] ;  /* 0x0000a40001007983 */ /* 0x0001620000300800 */
[----:B------:R-:W-:Y:S01]  /*5cb0*/  IMAD.IADD R27, R25, 0x1, R27 ;  /* 0x00000001191b7824 */ /* 0x000fe200078e021b */
[----:B------:R-:W-:-:S04]  /*5cc0*/  IADD3 R26, P3, R26, UR6, RZ ;  /* 0x000000061a1a7c10 */ /* 0x000fc8000ff7e0ff */
[----:B------:R-:W-:Y:S01]  /*5cd0*/  LEA.HI.X R29, R28, R27, R29, 0x3, P0 ;  /* 0x0000001b1c1d7211 */ /* 0x000fe200000f1c1d */
[----:B------:R-:W-:Y:S01]  /*5ce0*/  IMAD R28, R40, -0x2, R35 ;  /* 0xfffffffe281c7824 */ /* 0x000fe200078e0223 */
[----:B------:R-:W-:Y:S01]  /*5cf0*/  FSETP.NEU.AND P0, PT, RZ, UR25, PT ;  /* 0x00000019ff007c0b */ /* 0x000fe2000bf0d000 */
[----:B------:R-:W-:Y:S01]  /*5d00*/  BSSY B0, `(.L_x_40) ;  /* 0x00008db000007945 */ /* 0x000fe20003800000 */
[----:B------:R-:W-:Y:S02]  /*5d10*/  IADD3.X R25, R27, UR7, RZ, P1, !PT ;  /* 0x000000071b197c10 */ /* 0x000fe40008ffe4ff */
[----:B------:R-:W-:Y:S01]  /*5d20*/  IADD3.X R27, R29, UR7, RZ, P3, !PT ;  /* 0x000000071d1b7c10 */ /* 0x000fe20009ffe4ff */
[----:B------:R-:W-:-:S08]  /*5d30*/  IMAD.IADD R34, R28, 0x1, -R37 ;  /* 0x000000011c227824 */ /* 0x000fd000078e0a25 */
[----:B0-----:R-:W-:Y:S05]  /*5d40*/  @!P0 BRA `(.L_x_41) ;  /* 0x0000006800d88947 */ /* 0x001fea0003800000 */
[----:B------:R-:W-:Y:S01]  /*5d50*/  ULDC.64 UR6, c[0x0][0x5b8] ;  /* 0x00016e0000067ab9 */ /* 0x000fe20000000a00 */
[----:B------:R-:W-:Y:S01]  /*5d60*/  ULDC.64 UR8, c[0x0][0x5a8] ;  /* 0x00016a0000087ab9 */ /* 0x000fe20000000a00 */
[----:B------:R-:W-:Y:S01]  /*5d70*/  IMAD.WIDE.U32 R32, R227, UR6, R32 ;  /* 0x00000006e3207c25 */ /* 0x000fe2000f8e0020 */
[----:B------:R-:W-:Y:S03]  /*5d80*/  BSSY B1, `(.L_x_42) ;  /* 0x0000010000017945 */ /* 0x000fe60003800000 */
[----:B------:R-:W-:Y:S01]  /*5d90*/  IMAD R28, R38, UR6, RZ ;  /* 0x00000006261c7c24 */ /* 0x000fe2000f8e02ff */
[----:B------:R-:W-:-:S03]  /*5da0*/  IADD3 R32, P0, R37, R32, RZ ;  /* 0x0000002025207210 */ /* 0x000fc60007f1e0ff */
[----:B------:R-:W-:Y:S01]  /*5db0*/  IMAD R29, R227, UR7, R28 ;  /* 0x00000007e31d7c24 */ /* 0x000fe2000f8e021c */
[----:B------:R-:W-:Y:S02]  /*5dc0*/  ULDC.64 UR6, c[0x0][0x5b0] ;  /* 0x00016c0000067ab9 */ /* 0x000fe40000000a00 */
[----:B------:R-:W-:Y:S02]  /*5dd0*/  IMAD R35, R31, UR6, RZ ;  /* 0x000000061f237c24 */ /* 0x000fe4000f8e02ff */
[----:B------:R-:W-:Y:S02]  /*5de0*/  IADD3.X R33, R36, R33, R29, P0, !PT ;  /* 0x0000002124217210 */ /* 0x000fe400007fe41d */
[----:B------:R-:W-:Y:S01]  /*5df0*/  ISETP.GE.AND P0, PT, R39, 0x1, PT ;  /* 0x000000012700780c */ /* 0x000fe20003f06270 */
[C---:B------:R-:W-:Y:S02]  /*5e00*/  IMAD R35, R30.reuse, UR7, R35 ;  /* 0x000000071e237c24 */ /* 0x040fe4000f8e0223 */
[----:B------:R-:W-:Y:S01]  /*5e10*/  IMAD.WIDE.U32 R28, R30, UR6, R32 ;  /* 0x000000061e1c7c25 */ /* 0x000fe2000f8e0020 */
[----:B------:R-:W-:-:S02]  /*5e20*/  ISETP.LT.OR P4, PT, R34, 0x1, !P0 ;  /* 0x000000012200780c */ /* 0x000fc40004781670 */
[----:B------:R-:W-:-:S04]  /*5e30*/  IADD3 R28, P1, R28, UR8, RZ ;  /* 0x000000081c1c7c10 */ /* 0x000fc8000ff3e0ff */
[--C-:B------:R-:W-:Y:S02]  /*5e40*/  IADD3.X R29, R29, UR9, R35.reuse, P1, !PT ;  /* 0x000000091d1d7c10 */ /* 0x100fe40008ffe423 */
[----:B------:R-:W-:-:S05]  /*5e50*/  PRMT R35, RZ, 0x7610, R35 ;  /* 0x00007610ff237816 */ /* 0x000fca0000000023 */
[----:B------:R-:W-:Y:S05]  /*5e60*/  @P4 BRA `(.L_x_43) ;  /* 0x0000000000044947 */ /* 0x000fea0003800000 */
[----:B------:R0:W5:Y:S02]  /*5e70*/  LDG.E.U8 R35, desc[UR22][R28.64] ;  /* 0x000000161c237981 */ /* 0x000164000c1e1100 */
.L_x_43:
[----:B------:R-:W-:Y:S05]  /*5e80*/  BSYNC B1 ;  /* 0x0000000000017941 */ /* 0x000fea0003800000 */
.L_x_42:
[----:B-----5:R-:W-:Y:S01]  /*5e90*/  LOP3.LUT R35, R35, 0xff, RZ, 0xc0, !PT ;  /* 0x000000ff23237812 */ /* 0x020fe200078ec0ff */
[----:B------:R-:W-:Y:S01]  /*5ea0*/  BSSY B1, `(.L_x_44) ;  /* 0x000000b000017945 */ /* 0x000fe20003800000 */
[----:B------:R-:W-:Y:S02]  /*5eb0*/  ISETP.LT.OR P3, PT, R34, 0x2, !P0 ;  /* 0x000000022200780c */ /* 0x000fe40004761670 */
[----:B------:R-:W-:-:S05]  /*5ec0*/  F2FP.F16.E4M3.UNPACK_B R35, R35 ;  /* 0x00000023ff23723e */ /* 0x000fca00020006ff */
[----:B------:R-:W-:-:S05]  /*5ed0*/  HADD2.F32 R35, -RZ, R35.H0_H0 ;  /* 0x20000023ff237230 */ /* 0x000fca0000004100 */
[----:B------:R-:W-:-:S04]  /*5ee0*/  FMUL R35, R35, UR25 ;  /* 0x0000001923237c20 */ /* 0x000fc80008400000 */
[----:B------:R-:W-:-:S05]  /*5ef0*/  FFMA R35, R226, UR24, R35 ;  /* 0x00000018e2237c23 */ /* 0x000fca0008000023 */
[----:B------:R-:W-:Y:S02]  /*5f00*/  F2FP.SATFINITE.E4M3.F32.PACK_AB_MERGE_C R37, RZ, R35, RZ ;  /* 0x00000023ff25723e */ /* 0x000fe400048070ff */
[----:B------:R-:W-:-:S03]  /*5f10*/  PRMT R35, RZ, 0x7610, R35 ;  /* 0x00007610ff237816 */ /* 0x000fc60000000023 */
[----:B------:R2:W-:Y:S01]  /*5f20*/  @!P4 STG.E.U8 desc[UR22][R24.64], R37 ;  /* 0x000000251800c986 */ /* 0x0005e2000c101116 */
[----:B------:R-:W-:Y:S05]  /*5f30*/  @P3 BRA `(.L_x_45) ;  /* 0x0000000000043947 */ /* 0x000fea0003800000 */
[----:B------:R3:W5:Y:S02]  /*5f40*/  LDG.E.U8 R35, desc[UR22][R28.64+0x1] ;  /* 0x000001161c237981 */ /* 0x000764000c1e1100 */
.L_x_45:
[----:B------:R-:W-:Y:S05]  /*5f50*/  BSYNC B1 ;  /* 0x0000000000017941 */ /* 0x000fea0003800000 */
.L_x_44:
[----:B-----5:R-:W-:Y:S01]  /*5f60*/  LOP3.LUT R35, R35, 0xff, RZ, 0xc0, !PT ;  /* 0x000000ff23237812 */ /* 0x020fe200078ec0ff */
[----:B------:R-:W-:Y:S01]  /*5f70*/  BSSY B1, `(.L_x_46) ;  /* 0x0000013000017945 */ /* 0x000fe20003800000 */
[----:B--2---:R-:W-:Y:S02]  /*5f80*/  IADD3 R37, P1, R30, 0x8, RZ ;  /* 0x000000081e257810 */ /* 0x004fe40007f3e0ff */
[----:B------:R-:W-:-:S03]  /*5f90*/  F2FP.F16.E4M3.UNPACK_B R35, R35 ;  /* 0x00000023ff23723e */ /* 0x000fc600020006ff */
[----:B------:R-:W-:Y:S01]  /*5fa0*/  IMAD.X R31, RZ, RZ, R31, P1 ;  /* 0x000000ffff1f7224 */ /* 0x000fe200008e061f */
[----:B------:R-:W-:Y:S01]  /*5fb0*/  ISETP.GE.AND P1, PT, R39, 0x9, PT ;  /* 0x000000092700780c */ /* 0x000fe20003f26270 */
[----:B------:R-:W-:Y:S02]  /*5fc0*/  HADD2.F32 R35, -RZ, R35.H0_H0 ;  /* 0x20000023ff237230 */ /* 0x000fe40000004100 */
[----:B------:R-:W-:Y:S01]  /*5fd0*/  IMAD R36, R31, UR6, RZ ;  /* 0x000000061f247c24 */ /* 0x000fe2000f8e02ff */
[----:B------:R-:W-:Y:S01]  /*5fe0*/  ISETP.LT.OR P5, PT, R34, 0x1, !P1 ;  /* 0x000000012200780c */ /* 0x000fe20004fa1670 */
[----:B------:R-:W-:-:S04]  /*5ff0*/  IMAD.WIDE.U32 R32, R37, UR6, R32 ;  /* 0x0000000625207c25 */ /* 0x000fc8000f8e0020 */
[----:B------:R-:W-:Y:S01]  /*6000*/  FMUL R30, R35, UR25 ;  /* 0x00000019231e7c20 */ /* 0x000fe20008400000 */
[----:B------:R-:W-:-:S03]  /*6010*/  IMAD R37, R37, UR7, R36 ;  /* 0x0000000725257c24 */ /* 0x000fc6000f8e0224 */
[----:B------:R-:W-:Y:S01]  /*6020*/  FFMA R225, R225, UR24, R30 ;  /* 0x00000018e1e17c23 */ /* 0x000fe2000800001e */
[----:B------:R-:W-:Y:S02]  /*6030*/  IADD3 R30, P4, R32, UR8, RZ ;  /* 0x00000008201e7c10 */ /* 0x000fe4000ff9e0ff */
[----:B------:R-:W-:Y:S02]  /*6040*/  PRMT R32, RZ, 0x7610, R32 ;  /* 0x00007610ff207816 */ /* 0x000fe40000000020 */
[----:B------:R-:W-:Y:S02]  /*6050*/  F2FP.SATFINITE.E4M3.F32.PACK_AB_MERGE_C R225, RZ, R225, RZ ;  /* 0x000000e1ffe1723e */ /* 0x000fe400048070ff */
[----:B------:R-:W-:-:S03]  /*6060*/  IADD3.X R31, R33, UR9, R37, P4, !PT ;  /* 0x00000009211f7c10 */ /* 0x000fc6000a7fe425 */
[----:B------:R2:W-:Y:S01]  /*6070*/  @!P3 STG.E.U8 desc[UR22][R24.64+0x1], R225 ;  /* 0x000001e11800b986 */ /* 0x0005e2000c101116 */
[----:B------:R-:W-:Y:S05]  /*6080*/  @P5 BRA `(.L_x_47) ;  /* 0x0000000000045947 */ /* 0x000fea0003800000 */
[----:B------:R4:W5:Y:S02]  /*6090*/  LDG.E.U8 R32, desc[UR22][R30.64] ;  /* 0x000000161e207981 */ /* 0x000964000c1e1100 */
.L_x_47:
[----:B------:R-:W-:Y:S05]  /*60a0*/  BSYNC B1 ;  /* 0x0000000000017941 */ /* 0x000fea0003800000 */
.L_x_46:
[----:B-----5:R-:W-:Y:S01]  /*60b0*/  LOP3.LUT R32, R32, 0xff, RZ, 0xc0, !PT ;  /* 0x000000ff20207812 */ /* 0x020fe200078ec0ff */
[----:B------:R-:W-:Y:S01]  /*60c0*/  BSSY B1, `(.L_x_48) ;  /* 0x000000b000017945 */ /* 0x000fe20003800000 */
[----:B------:R-:W-:Y:S02]  /*60d0*/  ISETP.LT.OR P3, PT, R34, 0x2, !P1 ;  /* 0x000000022200780c */ /* 0x000fe40004f61670 */
[----:B------:R-:W-:-:S05]  /*60e0*/  F2FP.F16.E4M3.UNPACK_B R32, R32 ;  /* 0x00000020ff20723e */ /* 0x000fca00020006ff */
[----:B------:R-:W-:-:S05]  /*60f0*/  HADD2.F32 R32, -RZ, R32.H0_H0 ;  /* 0x20000020ff207230 */ /* 0x000fca0000004100 */
[----:B------:R-:W-:Y:S01]  /*6100*/  FMUL R33, R32, UR25 ;  /* 0x0000001920217c20 */ /* 0x000fe20008400000 */
[----:B------:R-:W-:-:S03]  /*6110*/  PRMT R32, RZ, 0x7610, R32 ;  /* 0x00007610ff207816 */ /* 0x000fc60000000020 */
[----:B------:R-:W-:-:S05]  /*6120*/  FFMA R33, R224, UR24, R33 ;  /* 0x00000018e0217c23 */ /* 0x000fca0008000021 */
[----:B------:R-:W-:-:S05]  /*6130*/  F2FP.SATFINITE.E4M3.F32.PACK_AB_MERGE_C R33, RZ, R33, RZ ;  /* 0x00000021ff21723e */ /* 0x000fca00048070ff */
[----:B------:R0:W-:Y:S01]  /*6140*/  @!P5 STG.E.U8 desc[UR22][R26.64], R33 ;  /* 0x000000211a00d986 */ /* 0x0001e2000c101116 */
[----:B------:R-:W-:Y:S05]  /*6150*/  @P3 BRA `(.L_x_49) ;  /* 0x0000000000043947 */ /* 0x000fea0003800000 */
[----:B------:R0:W5:Y:S02]  /*6160*/  LDG.E.U8 R32, desc[UR22][R30.64+0x1] ;  /* 0x000001161e207981 */ /* 0x000164000c1e1100 */
.L_x_49:
[----:B------:R-:W-:Y:S05]  /*6170*/  BSYNC B1 ;  /* 0x0000000000017941 */ /* 0x000fea0003800000 */
.L_x_48:
[----:B-----5:R-:W-:Y:S01]  /*6180*/  LOP3.LUT R32, R32, 0xff, RZ, 0xc0, !PT ;  /* 0x000000ff20207812 */ /* 0x020fe200078ec0ff */
[----:B------:R-:W-:Y:S01]  /*6190*/  BSSY B1, `(.L_x_50) ;  /* 0x000000b000017945 */ /* 0x000fe20003800000 */
[----:B------:R-:W-:Y:S02]  /*61a0*/  ISETP.LT.OR P4, PT, R34, 0x9, !P0 ;  /* 0x000000092200780c */ /* 0x000fe40004781670 */
[----:B------:R-:W-:-:S05]  /*61b0*/  F2FP.F16.E4M3.UNPACK_B R32, R32 ;  /* 0x00000020ff20723e */ /* 0x000fca00020006ff */
[----:B------:R-:W-:-:S05]  /*61c0*/  HADD2.F32 R32, -RZ, R32.H0_H0 ;  /* 0x20000020ff207230 */ /* 0x000fca0000004100 */
[----:B------:R-:W-:-:S04]  /*61d0*/  FMUL R32, R32, UR25 ;  /* 0x0000001920207c20 */ /* 0x000fc80008400000 */
[----:B------:R-:W-:-:S05]  /*61e0*/  FFMA R32, R223, UR24, R32 ;  /* 0x00000018df207c23 */ /* 0x000fca0008000020 */
[----:B0-----:R-:W-:Y:S02]  /*61f0*/  F2FP.SATFINITE.E4M3.F32.PACK_AB_MERGE_C R33, RZ, R32, RZ ;  /* 0x00000020ff21723e */ /* 0x001fe400048070ff */
[----:B------:R-:W-:-:S03]  /*6200*/  PRMT R32, RZ, 0x7610, R32 ;  /* 0x00007610ff207816 */ /* 0x000fc60000000020 */
[----:B------:R0:W-:Y:S01]  /*6210*/  @!P3 STG.E.U8 desc[UR22][R26.64+0x1], R33 ;  /* 0x000001211a00b986 */ /* 0x0001e2000c101116 */
[----:B------:R-:W-:Y:S05]  /*6220*/  @P4 BRA `(.L_x_51) ;  /* 0x0000000000044947 */ /* 0x000fea0003800000 */
[----:B------:R0:W5:Y:S02]  /*6230*/  LDG.E.U8 R32, desc[UR22][R28.64+0x8] ;  /* 0x000008161c207981 */ /* 0x000164000c1e1100 */
.L_x_51:
[----:B------:R-:W-:Y:S05]  /*6240*/  BSYNC B1 ;  /* 0x0000000000017941 */ /* 0x000fea0003800000 */
.L_x_50:
[----:B-----5:R-:W-:Y:S01]  /*6250*/  LOP3.LUT R32, R32, 0xff, RZ, 0xc0, !PT ;  /* 0x000000ff20207812 */ /* 0x020fe200078ec0ff */
[----:B------:R-:W-:Y:S01]  /*6260*/  BSSY B1, `(.L_x_52) ;  /* 0x000000b000017945 */ /* 0x000fe20003800000 */
[----:B------:R-:W-:Y:S02]  /*6270*/  ISETP.LT.OR P3, PT, R34, 0xa, !P0 ;  /* 0x0000000a2200780c */ /* 0x000fe40004761670 */
[----:B------:R-:W-:-:S05]  /*6280*/  F2FP.F16.E4M3.UNPACK_B R32, R32 ;  /* 0x00000020ff20723e */ /* 0x000fca00020006ff */
[----:B------:R-:W-:-:S05]  /*6290*/  HADD2.F32 R32, -RZ, R32.H0_H0 ;  /* 0x20000020ff207230 */ /* 0x000fca0000004100 */
[----:B0-----:R-:W-:Y:S01]  /*62a0*/  FMUL R33, R32, UR25 ;  /* 0x0000001920217c20 */ /* 0x001fe20008400000 */
[----:B------:R-:W-:-:S03]  /*62b0*/  PRMT R32, RZ, 0x7610, R32 ;  /* 0x00007610ff207816 */ /* 0x000fc60000000020 */
[----:B------:R-:W-:-:S05]  /*62c0*/  FFMA R33, R222, UR24, R33 ;  /* 0x00000018de217c23 */ /* 0x000fca0008000021 */
[----:B------:R-:W-:-:S05]  /*62d0*/  F2FP.SATFINITE.E4M3.F32.PACK_AB_MERGE_C R33, RZ, R33, RZ ;  /* 0x00000021ff21723e */ /* 0x000fca00048070ff */
[----:B------:R0:W-:Y:S01]  /*62e0*/  @!P4 STG.E.U8 desc[UR22][R24.64+0x8], R33 ;  /* 0x000008211800c986 */ /* 0x0001e2000c101116 */
[----:B------:R-:W-:Y:S05]  /*62f0*/  @P3 BRA `(.L_x_53) ;  /* 0x0000000000043947 */ /* 0x000fea0003800000 */
[----:B------:R0:W5:Y:S02]  /*6300*/  LDG.E.U8 R32, desc[UR22][R28.64+0x9] ;  /* 0x000009161c207981 */ /* 0x000164000c1e1100 */
.L_x_53:
[----:B------:R-:W-:Y:S05]  /*6310*/  BSYNC B1 ;  /* 0x0000000000017941 */ /* 0x000fea0003800000 */
.L_x_52:
        /* <DEDUP_REMOVED lines=12> */
.L_x_55:
[----:B------:R-:W-:Y:S05]  /*63e0*/  BSYNC B1 ;  /* 0x0000000000017941 */ /* 0x000fea0003800000 */
.L_x_54:
        /* <DEDUP_REMOVED lines=12> */
.L_x_57:
[----:B------:R-:W-:Y:S05]  /*64b0*/  BSYNC B1 ;  /* 0x0000000000017941 */ /* 0x000fea0003800000 */
.L_x_56:
        /* <DEDUP_REMOVED lines=12> */
.L_x_59:
[----:B------:R-:W-:Y:S05]  /*6580*/  BSYNC B1 ;  /* 0x0000000000017941 */ /* 0x000fea0003800000 */
.L_x_58:
        /* <DEDUP_REMOVED lines=12> */
.L_x_61:
[----:B------:R-:W-:Y:S05]  /*6650*/  BSYNC B1 ;  /* 0x0000000000017941 */ /* 0x000fea0003800000 */
.L_x_60:
        /* <DEDUP_REMOVED lines=12> */
.L_x_63:
[----:B------:R-:W-:Y:S05]  /*6720*/  BSYNC B1 ;  /* 0x0000000000017941 */ /* 0x000fea0003800000 */
.L_x_62:
        /* <DEDUP_REMOVED lines=12> */
.L_x_65:
[----:B------:R-:W-:Y:S05]  /*67f0*/  BSYNC B1 ;  /* 0x0000000000017941 */ /* 0x000fea0003800000 */
.L_x_64:
        /* <DEDUP_REMOVED lines=12> */
.L_x_67:
[----:B------:R-:W-:Y:S05]  /*68c0*/  BSYNC B1 ;  /* 0x0000000000017941 */ /* 0x000fea0003800000 */
.L_x_66:
        /* <DEDUP_REMOVED lines=12> */
.L_x_69:
[----:B------:R-:W-:Y:S05]  /*6990*/  BSYNC B1 ;  /* 0x0000000000017941 */ /* 0x000fea0003800000 */
.L_x_68:
        /* <DEDUP_REMOVED lines=12> */
.L_x_71:
[----:B------:R-:W-:Y:S05]  /*6a60*/  BSYNC B1 ;  /* 0x0000000000017941 */ /* 0x000fea0003800000 */
.L_x_70:
        /* <DEDUP_REMOVED lines=12> */
.L_x_73:
[----:B------:R-:W-:Y:S05]  /*6b30*/  BSYNC B1 ;  /* 0x0000000000017941 */ /* 0x000fea0003800000 */
.L_x_72:
        /* <DEDUP_REMOVED lines=12> */
.L_x_75:
[----:B------:R-:W-:Y:S05]  /*6c00*/  BSYNC B1 ;  /* 0x0000000000017941 */ /* 0x000fea0003800000 */
.L_x_74:
        /* <DEDUP_REMOVED lines=12> */
.L_x_77:
[----:B------:R-:W-:Y:S05]  /*6cd0*/  BSYNC B1 ;  /* 0x0000000000017941 */ /* 0x000fea0003800000 */
.L_x_76:
        /* <DEDUP_REMOVED lines=12> */
.L_x_79:
[----:B------:R-:W-:Y:S05]  /*6da0*/  BSYNC B1 ;  /* 0x0000000000017941 */ /* 0x000fea0003800000 */
.L_x_78:
        /* <DEDUP_REMOVED lines=12> */
.L_x_81:
[----:B------:R-:W-:Y:S05]  /*6e70*/  BSYNC B1 ;  /* 0x0000000000017941 */ /* 0x000fea0003800000 */
.L_x_80:
        /* <DEDUP_REMOVED lines=12> */
.L_x_83:
[----:B------:R-:W-:Y:S05]  /*6f40*/  BSYNC B1 ;  /* 0x0000000000017941 */ /* 0x000fea0003800000 */
.L_x_82:
        /* <DEDUP_REMOVED lines=12> */
.L_x_85:
[----:B------:R-:W-:Y:S05]  /*7010*/  BSYNC B1 ;  /* 0x0000000000017941 */ /* 0x000fea0003800000 */
.L_x_84:
        /* <DEDUP_REMOVED lines=12> */
.L_x_87:
[----:B------:R-:W-:Y:S05]  /*70e0*/  BSYNC B1 ;  /* 0x0000000000017941 */ /* 0x000fea0003800000 */
.L_x_86:
        /* <DEDUP_REMOVED lines=12> */
.L_x_89:
[----:B------:R-:W-:Y:S05]  /*71b0*/  BSYNC B1 ;  /* 0x0000000000017941 */ /* 0x000fea0003800000 */
.L_x_88:
        /* <DEDUP_REMOVED lines=12> */
.L_x_91:
[----:B------:R-:W-:Y:S05]  /*7280*/  BSYNC B1 ;  /* 0x0000000000017941 */ /* 0x000fea0003800000 */
.L_x_90:
        /* <DEDUP_REMOVED lines=12> */
.L_x_93:
[----:B------:R-:W-:Y:S05]  /*7350*/  BSYNC B1 ;  /* 0x0000000000017941 */ /* 0x000fea0003800000 */
.L_x_92:
        /* <DEDUP_REMOVED lines=12> */
.L_x_95:
[----:B------:R-:W-:Y:S05]  /*7420*/  BSYNC B1 ;  /* 0x0000000000017941 */ /* 0x000fea0003800000 */
.L_x_94:
        /* <DEDUP_REMOVED lines=12> */
.L_x_97:
[----:B------:R-:W-:Y:S05]  /*74f0*/  BSYNC B1 ;  /* 0x0000000000017941 */ /* 0x000fea0003800000 */
.L_x_96:
        /* <DEDUP_REMOVED lines=12> */
.L_x_99:
[----:B------:R-:W-:Y:S05]  /*75c0*/  BSYNC B1 ;  /* 0x0000000000017941 */ /* 0x000fea0003800000 */
.L_x_98:
        /* <DEDUP_REMOVED lines=12> */
.L_x_101:
[----:B------:R-:W-:Y:S05]  /*7690*/  BSYNC B1 ;  /* 0x0000000000017941 */ /* 0x000fea0003800000 */
.L_x_100:
        /* <DEDUP_REMOVED lines=12> */
.L_x_103:
[----:B------:R-:W-:Y:S05]  /*7760*/  BSYNC B1 ;  /* 0x0000000000017941 */ /* 0x000fea0003800000 */
.L_x_102:
        /* <DEDUP_REMOVED lines=12> */
.L_x_105:
[----:B------:R-:W-:Y:S05]  /*7830*/  BSYNC B1 ;  /* 0x0000000000017941 */ /* 0x000fea0003800000 */
.L_x_104:
        /* <DEDUP_REMOVED lines=12> */
.L_x_107:
[----:B------:R-:W-:Y:S05]  /*7900*/  BSYNC B1 ;  /* 0x0000000000017941 */ /* 0x000fea0003800000 */
.L_x_106:
        /* <DEDUP_REMOVED lines=12> */
.L_x_109:
[----:B------:R-:W-:Y:S05]  /*79d0*/  BSYNC B1 ;  /* 0x0000000000017941 */ /* 0x000fea0003800000 */
.L_x_108:
        /* <DEDUP_REMOVED lines=12> */
.L_x_111:
[----:B------:R-:W-:Y:S05]  /*7aa0*/  BSYNC B1 ;  /* 0x0000000000017941 */ /* 0x000fea0003800000 */
.L_x_110:
        /* <DEDUP_REMOVED lines=12> */
.L_x_113:
[----:B------:R-:W-:Y:S05]  /*7b70*/  BSYNC B1 ;  /* 0x0000000000017941 */ /* 0x000fea0003800000 */
.L_x_112:
        /* <DEDUP_REMOVED lines=12> */
.L_x_115:
[----:B------:R-:W-:Y:S05]  /*7c40*/  BSYNC B1 ;  /* 0x0000000000017941 */ /* 0x000fea0003800000 */
.L_x_114:
        /* <DEDUP_REMOVED lines=12> */
.L_x_117:
[----:B------:R-:W-:Y:S05]  /*7d10*/  BSYNC B1 ;  /* 0x0000000000017941 */ /* 0x000fea0003800000 */
.L_x_116:
        /* <DEDUP_REMOVED lines=12> */
.L_x_119:
[----:B------:R-:W-:Y:S05]  /*7de0*/  BSYNC B1 ;  /* 0x0000000000017941 */ /* 0x000fea0003800000 */
.L_x_118:
        /* <DEDUP_REMOVED lines=12> */
.L_x_121:
[----:B------:R-:W-:Y:S05]  /*7eb0*/  BSYNC B1 ;  /* 0x0000000000017941 */ /* 0x000fea0003800000 */
.L_x_120:
        /* <DEDUP_REMOVED lines=12> */
.L_x_123:
[----:B------:R-:W-:Y:S05]  /*7f80*/  BSYNC B1 ;  /* 0x0000000000017941 */ /* 0x000fea0003800000 */
.L_x_122:
        /* <DEDUP_REMOVED lines=12> */
.L_x_125:
[----:B------:R-:W-:Y:S05]  /*8050*/  BSYNC B1 ;  /* 0x0000000000017941 */ /* 0x000fea0003800000 */
.L_x_124:
        /* <DEDUP_REMOVED lines=12> */
.L_x_127:
[----:B------:R-:W-:Y:S05]  /*8120*/  BSYNC B1 ;  /* 0x0000000000017941 */ /* 0x000fea0003800000 */
.L_x_126:
        /* <DEDUP_REMOVED lines=12> */
.L_x_129:
[----:B------:R-:W-:Y:S05]  /*81f0*/  BSYNC B1 ;  /* 0x0000000000017941 */ /* 0x000fea0003800000 */
.L_x_128:
        /* <DEDUP_REMOVED lines=12> */
.L_x_131:
[----:B------:R-:W-:Y:S05]  /*82c0*/  BSYNC B1 ;  /* 0x0000000000017941 */ /* 0x000fea0003800000 */
.L_x_130:
        /* <DEDUP_REMOVED lines=12> */
.L_x_133:
[----:B------:R-:W-:Y:S05]  /*8390*/  BSYNC B1 ;  /* 0x0000000000017941 */ /* 0x000fea0003800000 */
.L_x_132:
        /* <DEDUP_REMOVED lines=12> */
.L_x_135:
[----:B------:R-:W-:Y:S05]  /*8460*/  BSYNC B1 ;  /* 0x0000000000017941 */ /* 0x000fea0003800000 */
.L_x_134:
        /* <DEDUP_REMOVED lines=12> */
.L_x_137:
[----:B------:R-:W-:Y:S05]  /*8530*/  BSYNC B1 ;  /* 0x0000000000017941 */ /* 0x000fea0003800000 */
.L_x_136:
        /* <DEDUP_REMOVED lines=12> */
.L_x_139:
[----:B------:R-:W-:Y:S05]  /*8600*/  BSYNC B1 ;  /* 0x0000000000017941 */ /* 0x000fea0003800000 */
.L_x_138:
        /* <DEDUP_REMOVED lines=12> */
.L_x_141:
[----:B------:R-:W-:Y:S05]  /*86d0*/  BSYNC B1 ;  /* 0x0000000000017941 */ /* 0x000fea0003800000 */
.L_x_140:
        /* <DEDUP_REMOVED lines=12> */
.L_x_143:
[----:B------:R-:W-:Y:S05]  /*87a0*/  BSYNC B1 ;  /* 0x0000000000017941 */ /* 0x000fea0003800000 */
.L_x_142:
        /* <DEDUP_REMOVED lines=12> */
.L_x_145:
[----:B------:R-:W-:Y:S05]  /*8870*/  BSYNC B1 ;  /* 0x0000000000017941 */ /* 0x000fea0003800000 */
.L_x_144:
        /* <DEDUP_REMOVED lines=12> */
.L_x_147:
[----:B------:R-:W-:Y:S05]  /*8940*/  BSYNC B1 ;  /* 0x0000000000017941 */ /* 0x000fea0003800000 */
.L_x_146:
        /* <DEDUP_REMOVED lines=12> */
.L_x_149:
[----:B------:R-:W-:Y:S05]  /*8a10*/  BSYNC B1 ;  /* 0x0000000000017941 */ /* 0x000fea0003800000 */
.L_x_148:
        /* <DEDUP_REMOVED lines=12> */
.L_x_151:
[----:B------:R-:W-:Y:S05]  /*8ae0*/  BSYNC B1 ;  /* 0x0000000000017941 */ /* 0x000fea0003800000 */
.L_x_150:
        /* <DEDUP_REMOVED lines=12> */
.L_x_153:
[----:B------:R-:W-:Y:S05]  /*8bb0*/  BSYNC B1 ;  /* 0x0000000000017941 */ /* 0x000fea0003800000 */
.L_x_152:
        /* <DEDUP_REMOVED lines=12> */
.L_x_155:
[----:B------:R-:W-:Y:S05]  /*8c80*/  BSYNC B1 ;  /* 0x0000000000017941 */ /* 0x000fea0003800000 */
.L_x_154:
        /* <DEDUP_REMOVED lines=12> */
.L_x_157:
[----:B------:R-:W-:Y:S05]  /*8d50*/  BSYNC B1 ;  /* 0x0000000000017941 */ /* 0x000fea0003800000 */
.L_x_156:
        /* <DEDUP_REMOVED lines=12> */
.L_x_159:
[----:B------:R-:W-:Y:S05]  /*8e20*/  BSYNC B1 ;  /* 0x0000000000017941 */ /* 0x000fea0003800000 */
.L_x_158:
        /* <DEDUP_REMOVED lines=12> */
.L_x_161:
[----:B------:R-:W-:Y:S05]  /*8ef0*/  BSYNC B1 ;  /* 0x0000000000017941 */ /* 0x000fea0003800000 */
.L_x_160:
        /* <DEDUP_REMOVED lines=12> */
.L_x_163:
[----:B------:R-:W-:Y:S05]  /*8fc0*/  BSYNC B1 ;  /* 0x0000000000017941 */ /* 0x000fea0003800000 */
.L_x_162:
        /* <DEDUP_REMOVED lines=12> */
.L_x_165:
[----:B------:R-:W-:Y:S05]  /*9090*/  BSYNC B1 ;  /* 0x0000000000017941 */ /* 0x000fea0003800000 */
.L_x_164:
        /* <DEDUP_REMOVED lines=12> */
.L_x_167:
[----:B------:R-:W-:Y:S05]  /*9160*/  BSYNC B1 ;  /* 0x0000000000017941 */ /* 0x000fea0003800000 */
.L_x_166:
        /* <DEDUP_REMOVED lines=12> */
.L_x_169:
[----:B------:R-:W-:Y:S05]  /*9230*/  BSYNC B1 ;  /* 0x0000000000017941 */ /* 0x000fea0003800000 */
.L_x_168:
        /* <DEDUP_REMOVED lines=12> */
.L_x_171:
[----:B------:R-:W-:Y:S05]  /*9300*/  BSYNC B1 ;  /* 0x0000000000017941 */ /* 0x000fea0003800000 */
.L_x_170:
        /* <DEDUP_REMOVED lines=12> */
.L_x_173:
[----:B------:R-:W-:Y:S05]  /*93d0*/  BSYNC B1 ;  /* 0x0000000000017941 */ /* 0x000fea0003800000 */
.L_x_172:
        /* <DEDUP_REMOVED lines=12> */
.L_x_175:
[----:B------:R-:W-:Y:S05]  /*94a0*/  BSYNC B1 ;  /* 0x0000000000017941 */ /* 0x000fea0003800000 */
.L_x_174:
        /* <DEDUP_REMOVED lines=12> */
.L_x_177:
[----:B------:R-:W-:Y:S05]  /*9570*/  BSYNC B1 ;  /* 0x0000000000017941 */ /* 0x000fea0003800000 */
.L_x_176:
        /* <DEDUP_REMOVED lines=12> */
.L_x_179:
[----:B------:R-:W-:Y:S05]  /*9640*/  BSYNC B1 ;  /* 0x0000000000017941 */ /* 0x000fea0003800000 */
.L_x_178:
        /* <DEDUP_REMOVED lines=12> */
.L_x_181:
[----:B------:R-:W-:Y:S05]  /*9710*/  BSYNC B1 ;  /* 0x0000000000017941 */ /* 0x000fea0003800000 */
.L_x_180:
        /* <DEDUP_REMOVED lines=12> */
.L_x_183:
[----:B------:R-:W-:Y:S05]  /*97e0*/  BSYNC B1 ;  /* 0x0000000000017941 */ /* 0x000fea0003800000 */
.L_x_182:
        /* <DEDUP_REMOVED lines=12> */
.L_x_185:
[----:B------:R-:W-:Y:S05]  /*98b0*/  BSYNC B1 ;  /* 0x0000000000017941 */ /* 0x000fea0003800000 */
.L_x_184:
        /* <DEDUP_REMOVED lines=12> */
.L_x_187:
[----:B------:R-:W-:Y:S05]  /*9980*/  BSYNC B1 ;  /* 0x0000000000017941 */ /* 0x000fea0003800000 */
.L_x_186:
        /* <DEDUP_REMOVED lines=12> */
.L_x_189:
[----:B------:R-:W-:Y:S05]  /*9a50*/  BSYNC B1 ;  /* 0x0000000000017941 */ /* 0x000fea0003800000 */
.L_x_188:
        /* <DEDUP_REMOVED lines=12> */
.L_x_191:
[----:B------:R-:W-:Y:S05]  /*9b20*/  BSYNC B1 ;  /* 0x0000000000017941 */ /* 0x000fea0003800000 */
.L_x_190:
        /* <DEDUP_REMOVED lines=12> */
.L_x_193:
[----:B------:R-:W-:Y:S05]  /*9bf0*/  BSYNC B1 ;  /* 0x0000000000017941 */ /* 0x000fea0003800000 */
.L_x_192:
[----:B-----5:R-:W-:Y:S01]  /*9c00*/  LOP3.LUT R32, R32, 0xff, RZ, 0xc0, !PT ;  /* 0x000000ff20207812 */ /* 0x020fe200078ec0ff */
[----:B------:R-:W-:Y:S01]  /*9c10*/  BSSY B1, `(.L_x_194) ;  /* 0x000000b000017945 */ /* 0x000fe20003800000 */
[----:B------:R-:W-:Y:S02]  /*9c20*/  ISETP.LT.OR P4, PT, R34, 0x99, !P0 ;  /* 0x000000992200780c */ /* 0x000fe40004781670 */
[----:B------:R-:W-:-:S05]  /*9c30*/  F2FP.F16.E4M3.UNPACK_B R32, R32 ;  /* 0x00000020ff20723e */ /* 0x000fca00020006ff */
[----:B------:R-:W-:-:S05]  /*9c40*/  HADD2.F32 R32, -RZ, R32.H0_H0 ;  /* 0x20000020ff207230 */ /* 0x000fca0000004100 */
[----:B------:R-:W-:-:S04]  /*9c50*/  FMUL R32, R32, UR25 ;  /* 0x0000001920207c20 */ /* 0x000fc80008400000 */
[----:B------:R-:W-:Y:S01]  /*9c60*/  FFMA R32, R23, UR24, R32 ;  /* 0x0000001817207c23 */ /* 0x000fe20008000020 */
[----:B------:R-:W-:-:S04]  /*9c70*/  PRMT R23, RZ, 0x7610, R23 ;  /* 0x00007610ff177816 */ /* 0x000fc80000000017 */
[----:B0-----:R-:W-:-:S05]  /*9c80*/  F2FP.SATFINITE.E4M3.F32.PACK_AB_MERGE_C R33, RZ, R32, RZ ;  /* 0x00000020ff21723e */ /* 0x001fca00048070ff */
[----:B------:R0:W-:Y:S01]  /*9c90*/  @!P3 STG.E.U8 desc[UR22][R26.64+0x91], R33 ;  /* 0x000091211a00b986 */ /* 0x0001e2000c101116 */
[----:B------:R-:W-:Y:S05]  /*9ca0*/  @P4 BRA `(.L_x_195) ;  /* 0x0000000000044947 */ /* 0x000fea0003800000 */
[----:B------:R0:W5:Y:S02]  /*9cb0*/  LDG.E.U8 R23, desc[UR22][R28.64+0x98] ;  /* 0x000098161c177981 */ /* 0x000164000c1e1100 */
.L_x_195:
[----:B------:R-:W-:Y:S05]  /*9cc0*/  BSYNC B1 ;  /* 0x0000000000017941 */ /* 0x000fea0003800000 */
.L_x_194:
        /* <DEDUP_REMOVED lines=8> */
[----:B------:R-:W-:-:S05]  /*9d50*/  F2FP.SATFINITE.E4M3.F32.PACK_AB_MERGE_C R23, RZ, R23, RZ ;  /* 0x00000017ff17723e */ /* 0x000fca00048070ff */
[----:B------:R0:W-:Y:S01]  /*9d60*/  @!P4 STG.E.U8 desc[UR22][R24.64+0x98], R23 ;  /* 0x000098171800c986 */ /* 0x0001e2000c101116 */
[----:B------:R-:W-:Y:S05]  /*9d70*/  @P3 BRA `(.L_x_197) ;  /* 0x0000000000043947 */ /* 0x000fea0003800000 */
[----:B------:R0:W5:Y:S02]  /*9d80*/  LDG.E.U8 R22, desc[UR22][R28.64+0x99] ;  /* 0x000099161c167981 */ /* 0x000164000c1e1100 */
.L_x_197:
[----:B------:R-:W-:Y:S05]  /*9d90*/  BSYNC B1 ;  /* 0x0000000000017941 */ /* 0x000fea0003800000 */
.L_x_196:
        /* <DEDUP_REMOVED lines=12> */
.L_x_199:
[----:B------:R-:W-:Y:S05]  /*9e60*/  BSYNC B1 ;  /* 0x0000000000017941 */ /* 0x000fea0003800000 */
.L_x_198:
        /* <DEDUP_REMOVED lines=12> */
.L_x_201:
[----:B------:R-:W-:Y:S05]  /*9f30*/  BSYNC B1 ;  /* 0x0000000000017941 */ /* 0x000fea0003800000 */
.L_x_200:
        /* <DEDUP_REMOVED lines=12> */
.L_x_203:
[----:B------:R-:W-:Y:S05]  /*a000*/  BSYNC B1 ;  /* 0x0000000000017941 */ /* 0x000fea0003800000 */
.L_x_202:
        /* <DEDUP_REMOVED lines=12> */
.L_x_205:
[----:B------:R-:W-:Y:S05]  /*a0d0*/  BSYNC B1 ;  /* 0x0000000000017941 */ /* 0x000fea0003800000 */
.L_x_204:
        /* <DEDUP_REMOVED lines=12> */
.L_x_207:
[----:B------:R-:W-:Y:S05]  /*a1a0*/  BSYNC B1 ;  /* 0x0000000000017941 */ /* 0x000fea0003800000 */
.L_x_206:
        /* <DEDUP_REMOVED lines=12> */
.L_x_209:
[----:B------:R-:W-:Y:S05]  /*a270*/  BSYNC B1 ;  /* 0x0000000000017941 */ /* 0x000fea0003800000 */
.L_x_208:
        /* <DEDUP_REMOVED lines=12> */
.L_x_211:
[----:B------:R-:W-:Y:S05]  /*a340*/  BSYNC B1 ;  /* 0x0000000000017941 */ /* 0x000fea0003800000 */
.L_x_210:
        /* <DEDUP_REMOVED lines=12> */
.L_x_213:
[----:B------:R-:W-:Y:S05]  /*a410*/  BSYNC B1 ;  /* 0x0000000000017941 */ /* 0x000fea0003800000 */
.L_x_212:
        /* <DEDUP_REMOVED lines=12> */
.L_x_215:
[----:B------:R-:W-:Y:S05]  /*a4e0*/  BSYNC B1 ;  /* 0x0000000000017941 */ /* 0x000fea0003800000 */
.L_x_214:
        /* <DEDUP_REMOVED lines=12> */
.L_x_217:
[----:B------:R-:W-:Y:S05]  /*a5b0*/  BSYNC B1 ;  /* 0x0000000000017941 */ /* 0x000fea0003800000 */
.L_x_216:
        /* <DEDUP_REMOVED lines=12> */
.L_x_219:
[----:B------:R-:W-:Y:S05]  /*a680*/  BSYNC B1 ;  /* 0x0000000000017941 */ /* 0x000fea0003800000 */
.L_x_218:
        /* <DEDUP_REMOVED lines=12> */
.L_x_221:
[----:B------:R-:W-:Y:S05]  /*a750*/  BSYNC B1 ;  /* 0x0000000000017941 */ /* 0x000fea0003800000 */
.L_x_220:
        /* <DEDUP_REMOVED lines=12> */
.L_x_223:
[----:B------:R-:W-:Y:S05]  /*a820*/  BSYNC B1 ;  /* 0x0000000000017941 */ /* 0x000fea0003800000 */
.L_x_222:
        /* <DEDUP_REMOVED lines=12> */
.L_x_225:
[----:B------:R-:W-:Y:S05]  /*a8f0*/  BSYNC B1 ;  /* 0x0000000000017941 */ /* 0x000fea0003800000 */
.L_x_224:
        /* <DEDUP_REMOVED lines=12> */
.L_x_227:
[----:B------:R-:W-:Y:S05]  /*a9c0*/  BSYNC B1 ;  /* 0x0000000000017941 */ /* 0x000fea0003800000 */
.L_x_226:
        /* <DEDUP_REMOVED lines=12> */
.L_x_229:
[----:B------:R-:W-:Y:S05]  /*aa90*/  BSYNC B1 ;  /* 0x0000000000017941 */ /* 0x000fea0003800000 */
.L_x_228:
        /* <DEDUP_REMOVED lines=12> */
.L_x_231:
[----:B------:R-:W-:Y:S05]  /*ab60*/  BSYNC B1 ;  /* 0x0000000000017941 */ /* 0x000fea0003800000 */
.L_x_230:
        /* <DEDUP_REMOVED lines=12> */
.L_x_233:
[----:B------:R-:W-:Y:S05]  /*ac30*/  BSYNC B1 ;  /* 0x0000000000017941 */ /* 0x000fea0003800000 */
.L_x_232:
        /* <DEDUP_REMOVED lines=12> */
.L_x_235:
[----:B------:R-:W-:Y:S05]  /*ad00*/  BSYNC B1 ;  /* 0x0000000000017941 */ /* 0x000fea0003800000 */
.L_x_234:
        /* <DEDUP_REMOVED lines=12> */
.L_x_237:
[----:B------:R-:W-:Y:S05]  /*add0*/  BSYNC B1 ;  /* 0x0000000000017941 */ /* 0x000fea0003800000 */
.L_x_236:
[----:B-----5:R-:W-:Y:S01]  /*ade0*/  LOP3.LUT R2, R2, 0xff, RZ, 0xc0, !PT ;  /* 0x000000ff02027812 */ /* 0x020fe200078ec0ff */
[----:B------:R-:W-:Y:S01]  /*adf0*/  BSSY B1, `(.L_x_238) ;  /* 0x000000b000017945 */ /* 0x000fe20003800000 */
[----:B------:R-:W-:Y:S02]  /*ae00*/  ISETP.LT.OR P4, PT, R34, 0xc1, !P1 ;  /* 0x000000c12200780c */ /* 0x000fe40004f81670 */
[----:B------:R-:W-:-:S05]  /*ae10*/  F2FP.F16.E4M3.UNPACK_B R2, R2 ;  /* 0x00000002ff02723e */ /* 0x000fca00020006ff */
[----:B------:R-:W-:-:S05]  /*ae20*/  HADD2.F32 R2, -RZ, R2.H0_H0 ;  /* 0x20000002ff027230 */ /* 0x000fca0000004100 */
[----:B0-----:R-:W-:-:S04]  /*ae30*/  FMUL R3, R2, UR25 ;  /* 0x0000001902037c20 */ /* 0x001fc80008400000 */
[----:B------:R-:W-:Y:S01]  /*ae40*/  FFMA R3, R0, UR24, R3 ;  /* 0x0000001800037c23 */ /* 0x000fe20008000003 */
[----:B------:R-:W-:-:S04]  /*ae50*/  PRMT R0, RZ, 0x7610, R0 ;  /* 0x00007610ff007816 */ /* 0x000fc80000000000 */
[----:B------:R-:W-:-:S05]  /*ae60*/  F2FP.SATFINITE.E4M3.F32.PACK_AB_MERGE_C R3, RZ, R3, RZ ;  /* 0x00000003ff03723e */ /* 0x000fca00048070ff */
[----:B------:R0:W-:Y:S01]  /*ae70*/  @!P3 STG.E.U8 desc[UR22][R24.64+0xc1], R3 ;  /* 0x0000c1031800b986 */ /* 0x0001e2000c101116 */
[----:B------:R-:W-:Y:S05]  /*ae80*/  @P4 BRA `(.L_x_239) ;  /* 0x0000000000044947 */ /* 0x000fea0003800000 */
[----:B------:R0:W5:Y:S02]  /*ae90*/  LDG.E.U8 R0, desc[UR22][R30.64+0xc0] ;  /* 0x0000c0161e007981 */ /* 0x000164000c1e1100 */
.L_x_239:
[----:B------:R-:W-:Y:S05]  /*aea0*/  BSYNC B1 ;  /* 0x0000000000017941 */ /* 0x000fea0003800000 */
.L_x_238:
[----:B------:R-:W2:Y:S01]  /*aeb0*/  LDL.LU R2, [R1] ;  /* 0x0000000001027983 */ /* 0x000ea20000300800 */
[----:B-----5:R-:W-:Y:S01]  /*aec0*/  LOP3.LUT R0, R0, 0xff, RZ, 0xc0, !PT ;  /* 0x000000ff00007812 */ /* 0x020fe200078ec0ff */
[----:B------:R-:W-:Y:S01]  /*aed0*/  BSSY B1, `(.L_x_240) ;  /* 0x000000b000017945 */ /* 0x000fe20003800000 */
[----:B------:R-:W-:Y:S02]  /*aee0*/  ISETP.LT.OR P3, PT, R34, 0xc2, !P1 ;  /* 0x000000c22200780c */ /* 0x000fe40004f61670 */
[----:B------:R-:W-:-:S05]  /*aef0*/  F2FP.F16.E4M3.UNPACK_B R0, R0 ;  /* 0x00000000ff00723e */ /* 0x000fca00020006ff */
[----:B------:R-:W-:-:S05]  /*af00*/  HADD2.F32 R0, -RZ, R0.H0_H0 ;  /* 0x20000000ff007230 */ /* 0x000fca0000004100 */
[----:B------:R-:W-:-:S04]  /*af10*/  FMUL R0, R0, UR25 ;  /* 0x0000001900007c20 */ /* 0x000fc80008400000 */
[----:B--2---:R-:W-:-:S05]  /*af20*/  FFMA R0, R2, UR24, R0 ;  /* 0x0000001802007c23 */ /* 0x004fca0008000000 */
[----:B0-----:R-:W-:Y:S02]  /*af30*/  F2FP.SATFINITE.E4M3.F32.PACK_AB_MERGE_C R3, RZ, R0, RZ ;  /* 0x00000000ff03723e */ /* 0x001fe400048070ff */
[----:B------:R-:W-:-:S03]  /*af40*/  PRMT R0, RZ, 0x7610, R0 ;  /* 0x00007610ff007816 */ /* 0x000fc60000000000 */
[----:B------:R0:W-:Y:S01]  /*af50*/  @!P4 STG.E.U8 desc[UR22][R26.64+0xc0], R3 ;  /* 0x0000c0031a00c986 */ /* 0x0001e2000c101116 */
[----:B------:R-:W-:Y:S05]  /*af60*/  @P3 BRA `(.L_x_241) ;  /* 0x0000000000043947 */ /* 0x000fea0003800000 */
[----:B------:R2:W5:Y:S02]  /*af70*/  LDG.E.U8 R0, desc[UR22][R30.64+0xc1] ;  /* 0x0000c1161e007981 */ /* 0x000564000c1e1100 */
.L_x_241:
[----:B------:R-:W-:Y:S05]  /*af80*/  BSYNC B1 ;  /* 0x0000000000017941 */ /* 0x000fea0003800000 */
.L_x_240:
[----:B------:R-:W3:Y:S01]  /*af90*/  LDL.LU R2, [R1+0x4] ;  /* 0x0000040001027983 */ /* 0x000ee20000300800 */
[----:B-----5:R-:W-:Y:S01]  /*afa0*/  LOP3.LUT R0, R0, 0xff, RZ, 0xc0, !PT ;  /* 0x000000ff00007812 */ /* 0x020fe200078ec0ff */
[----:B------:R-:W-:Y:S01]  /*afb0*/  BSSY B1, `(.L_x_242) ;  /* 0x000000b000017945 */ /* 0x000fe20003800000 */
[----:B------:R-:W-:Y:S02]  /*afc0*/  ISETP.LT.OR P4, PT, R34, 0xc9, !P0 ;  /* 0x000000c92200780c */ /* 0x000fe40004781670 */
[----:B------:R-:W-:-:S05]  /*afd0*/  F2FP.F16.E4M3.UNPACK_B R0, R0 ;  /* 0x00000000ff00723e */ /* 0x000fca00020006ff */
[----:B------:R-:W-:-:S05]  /*afe0*/  HADD2.F32 R0, -RZ, R0.H0_H0 ;  /* 0x20000000ff007230 */ /* 0x000fca0000004100 */
[----:B------:R-:W-:-:S04]  /*aff0*/  FMUL R0, R0, UR25 ;  /* 0x0000001900007c20 */ /* 0x000fc80008400000 */
[----:B---3--:R-:W-:-:S05]  /*b000*/  FFMA R0, R2, UR24, R0 ;  /* 0x0000001802007c23 */ /* 0x008fca0008000000 */
[----:B0-----:R-:W-:Y:S02]  /*b010*/  F2FP.SATFINITE.E4M3.F32.PACK_AB_MERGE_C R3, RZ, R0, RZ ;  /* 0x00000000ff03723e */ /* 0x001fe400048070ff */
[----:B------:R-:W-:-:S03]  /*b020*/  PRMT R0, RZ, 0x7610, R0 ;  /* 0x00007610ff007816 */ /* 0x000fc60000000000 */
[----:B------:R0:W-:Y:S01]  /*b030*/  @!P3 STG.E.U8 desc[UR22][R26.64+0xc1], R3 ;  /* 0x0000c1031a00b986 */ /* 0x0001e2000c101116 */
[----:B------:R-:W-:Y:S05]  /*b040*/  @P4 BRA `(.L_x_243) ;  /* 0x0000000000044947 */ /* 0x000fea0003800000 */
[----:B------:R3:W5:Y:S02]  /*b050*/  LDG.E.U8 R0, desc[UR22][R28.64+0xc8] ;  /* 0x0000c8161c007981 */ /* 0x000764000c1e1100 */
.L_x_243:
[----:B------:R-:W-:Y:S05]  /*b060*/  BSYNC B1 ;  /* 0x0000000000017941 */ /* 0x000fea0003800000 */
.L_x_242:
[----:B------:R-:W2:Y:S01]  /*b070*/  LDL.LU R2, [R1+0x8] ;  /* 0x0000080001027983 */ /* 0x000ea20000300800 */
        /* <DEDUP_REMOVED lines=12> */
.L_x_245:
[----:B------:R-:W-:Y:S05]  /*b140*/  BSYNC B1 ;  /* 0x0000000000017941 */ /* 0x000fea0003800000 */
.L_x_244:
        /* <DEDUP_REMOVED lines=13> */
.L_x_247:
[----:B------:R-:W-:Y:S05]  /*b220*/  BSYNC B1 ;  /* 0x0000000000017941 */ /* 0x000fea0003800000 */
.L_x_246:
        /* <DEDUP_REMOVED lines=13> */
.L_x_249:
[----:B------:R-:W-:Y:S05]  /*b300*/  BSYNC B1 ;  /* 0x0000000000017941 */ /* 0x000fea0003800000 */
.L_x_248:
        /* <DEDUP_REMOVED lines=13> */
.L_x_251:
[----:B------:R-:W-:Y:S05]  /*b3e0*/  BSYNC B1 ;  /* 0x0000000000017941 */ /* 0x000fea0003800000 */
.L_x_250:
        /* <DEDUP_REMOVED lines=13> */
.L_x_253:
[----:B------:R-:W-:Y:S05]  /*b4c0*/  BSYNC B1 ;  /* 0x0000000000017941 */ /* 0x000fea0003800000 */
.L_x_252:
        /* <DEDUP_REMOVED lines=13> */
.L_x_255:
[----:B------:R-:W-:Y:S05]  /*b5a0*/  BSYNC B1 ;  /* 0x0000000000017941 */ /* 0x000fea0003800000 */
.L_x_254:
        /* <DEDUP_REMOVED lines=13> */
.L_x_257:
[----:B------:R-:W-:Y:S05]  /*b680*/  BSYNC B1 ;  /* 0x0000000000017941 */ /* 0x000fea0003800000 */
.L_x_256:
        /* <DEDUP_REMOVED lines=13> */
.L_x_259:
[----:B------:R-:W-:Y:S05]  /*b760*/  BSYNC B1 ;  /* 0x0000000000017941 */ /* 0x000fea0003800000 */
.L_x_258:
        /* <DEDUP_REMOVED lines=13> */
.L_x_261:
[----:B------:R-:W-:Y:S05]  /*b840*/  BSYNC B1 ;  /* 0x0000000000017941 */ /* 0x000fea0003800000 */
.L_x_260:
        /* <DEDUP_REMOVED lines=13> */
.L_x_263:
[----:B------:R-:W-:Y:S05]  /*b920*/  BSYNC B1 ;  /* 0x0000000000017941 */ /* 0x000fea0003800000 */
.L_x_262:
        /* <DEDUP_REMOVED lines=13> */
.L_x_265:
[----:B------:R-:W-:Y:S05]  /*ba00*/  BSYNC B1 ;  /* 0x0000000000017941 */ /* 0x000fea0003800000 */
.L_x_264:
        /* <DEDUP_REMOVED lines=13> */
.L_x_267:
[----:B------:R-:W-:Y:S05]  /*bae0*/  BSYNC B1 ;  /* 0x0000000000017941 */ /* 0x000fea0003800000 */
.L_x_266:
        /* <DEDUP_REMOVED lines=13> */
.L_x_269:
[----:B------:R-:W-:Y:S05]  /*bbc0*/  BSYNC B1 ;  /* 0x0000000000017941 */ /* 0x000fea0003800000 */
.L_x_268:
        /* <DEDUP_REMOVED lines=13> */
.L_x_271:
[----:B------:R-:W-:Y:S05]  /*bca0*/  BSYNC B1 ;  /* 0x0000000000017941 */ /* 0x000fea0003800000 */
.L_x_270:
        /* <DEDUP_REMOVED lines=13> */
.L_x_273:
[----:B------:R-:W-:Y:S05]  /*bd80*/  BSYNC B1 ;  /* 0x0000000000017941 */ /* 0x000fea0003800000 */
.L_x_272:
        /* <DEDUP_REMOVED lines=13> */
.L_x_275:
[----:B------:R-:W-:Y:S05]  /*be60*/  BSYNC B1 ;  /* 0x0000000000017941 */ /* 0x000fea0003800000 */
.L_x_274:
        /* <DEDUP_REMOVED lines=13> */
.L_x_277:
[----:B------:R-:W-:Y:S05]  /*bf40*/  BSYNC B1 ;  /* 0x0000000000017941 */ /* 0x000fea0003800000 */
.L_x_276:
        /* <DEDUP_REMOVED lines=13> */
.L_x_279:
[----:B------:R-:W-:Y:S05]  /*c020*/  BSYNC B1 ;  /* 0x0000000000017941 */ /* 0x000fea0003800000 */
.L_x_278:
        /* <DEDUP_REMOVED lines=13> */
.L_x_281:
[----:B------:R-:W-:Y:S05]  /*c100*/  BSYNC B1 ;  /* 0x0000000000017941 */ /* 0x000fea0003800000 */
.L_x_280:
        /* <DEDUP_REMOVED lines=13> */
.L_x_283:
[----:B------:R-:W-:Y:S05]  /*c1e0*/  BSYNC B1 ;  /* 0x0000000000017941 */ /* 0x000fea0003800000 */
.L_x_282:
        /* <DEDUP_REMOVED lines=13> */
.L_x_285:
[----:B------:R-:W-:Y:S05]  /*c2c0*/  BSYNC B1 ;  /* 0x0000000000017941 */ /* 0x000fea0003800000 */
.L_x_284:
        /* <DEDUP_REMOVED lines=13> */
.L_x_287:
[----:B------:R-:W-:Y:S05]  /*c3a0*/  BSYNC B1 ;  /* 0x0000000000017941 */ /* 0x000fea0003800000 */
.L_x_286:
        /* <DEDUP_REMOVED lines=13> */
.L_x_289:
[----:B------:R-:W-:Y:S05]  /*c480*/  BSYNC B1 ;  /* 0x0000000000017941 */ /* 0x000fea0003800000 */
.L_x_288:
        /* <DEDUP_REMOVED lines=13> */
.L_x_291:
[----:B------:R-:W-:Y:S05]  /*c560*/  BSYNC B1 ;  /* 0x0000000000017941 */ /* 0x000fea0003800000 */
.L_x_290:
        /* <DEDUP_REMOVED lines=13> */
.L_x_293:
[----:B------:R-:W-:Y:S05]  /*c640*/  BSYNC B1 ;  /* 0x0000000000017941 */ /* 0x000fea0003800000 */
.L_x_292:
        /* <DEDUP_REMOVED lines=13> */
.L_x_295:
[----:B------:R-:W-:Y:S05]  /*c720*/  BSYNC B1 ;  /* 0x0000000000017941 */ /* 0x000fea0003800000 */
.L_x_294:
        /* <DEDUP_REMOVED lines=13> */
.L_x_297:
[----:B------:R-:W-:Y:S05]  /*c800*/  BSYNC B1 ;  /* 0x0000000000017941 */ /* 0x000fea0003800000 */
.L_x_296:
[----:B------:R-:W-:Y:S05]  /*c810*/  @P1 BRA `(.L_x_298) ;  /* 0x0000002000a41947 */ /* 0x000fea0003800000 */
[----:B------:R-:W2:Y:S01]  /*c820*/  LDL.LU R2, [R1+0x74] ;  /* 0x0000740001027983 */ /* 0x000ea20000300800 */
[----:B-----5:R-:W-:-:S04]  /*c830*/  LOP3.LUT R0, R0, 0xff, RZ, 0xc0, !PT ;  /* 0x000000ff00007812 */ /* 0x020fc800078ec0ff */
[----:B------:R-:W-:-:S05]  /*c840*/  F2FP.F16.E4M3.UNPACK_B R0, R0 ;  /* 0x00000000ff00723e */ /* 0x000fca00020006ff */
[----:B------:R-:W-:-:S05]  /*c850*/  HADD2.F32 R0, -RZ, R0.H0_H0 ;  /* 0x20000000ff007230 */ /* 0x000fca0000004100 */
[----:B------:R-:W-:-:S04]  /*c860*/  FMUL R0, R0, UR25 ;  /* 0x0000001900007c20 */ /* 0x000fc80008400000 */
[----:B--2---:R-:W-:-:S05]  /*c870*/  FFMA R0, R2, UR24, R0 ;  /* 0x0000001802007c23 */ /* 0x004fca0008000000 */
[----:B0-----:R-:W-:-:S05]  /*c880*/  F2FP.SATFINITE.E4M3.F32.PACK_AB_MERGE_C R3, RZ, R0, RZ ;  /* 0x00000000ff03723e */ /* 0x001fca00048070ff */
[----:B------:R0:W-:Y:S01]  /*c890*/  STG.E.U8 desc[UR22][R26.64+0xf9], R3 ;  /* 0x0000f9031a007986 */ /* 0x0001e2000c101116 */
[----:B------:R-:W-:Y:S05]  /*c8a0*/  BRA `(.L_x_298) ;  /* 0x0000002000807947 */ /* 0x000fea0003800000 */
.L_x_41:
[C---:B------:R-:W-:Y:S01]  /*c8b0*/  ISETP.GE.AND P1, PT, R39.reuse, 0x1, PT ;  /* 0x000000012700780c */ /* 0x040fe20003f26270 */
[----:B------:R-:W-:Y:S01]  /*c8c0*/  FMUL R226, R226, UR24 ;  /* 0x00000018e2e27c20 */ /* 0x000fe20008400000 */
[----:B------:R-:W2:Y:S01]  /*c8d0*/  LDL.LU R227, [R1+0x10] ;  /* 0x0000100001e37983 */ /* 0x000ea20000300800 */
[----:B------:R-:W-:Y:S01]  /*c8e0*/  ISETP.GE.AND P0, PT, R39, 0x9, PT ;  /* 0x000000092700780c */ /* 0x000fe20003f06270 */
[----:B------:R-:W-:Y:S01]  /*c8f0*/  FMUL R225, R225, UR24 ;  /* 0x00000018e1e17c20 */ /* 0x000fe20008400000 */
[C---:B------:R-:W-:Y:S02]  /*c900*/  ISETP.LT.OR P4, PT, R34.reuse, 0x1, !P1 ;  /* 0x000000012200780c */ /* 0x040fe40004f81670 */
[C---:B------:R-:W-:Y:S02]  /*c910*/  ISETP.LT.OR P5, PT, R34.reuse, 0x2, !P1 ;  /* 0x000000022200780c */ /* 0x040fe40004fa1670 */
[----:B------:R-:W-:Y:S02]  /*c920*/  F2FP.SATFINITE.E4M3.F32.PACK_AB_MERGE_C R29, RZ, R226, RZ ;  /* 0x000000e2ff1d723e */ /* 0x000fe400048070ff */
[----:B------:R-:W-:Y:S01]  /*c930*/  ISETP.LT.OR P3, PT, R34, 0x1, !P0 ;  /* 0x000000012200780c */ /* 0x000fe20004761670 */
[----:B------:R-:W-:Y:S01]  /*c940*/  FMUL R224, R224, UR24 ;  /* 0x00000018e0e07c20 */ /* 0x000fe20008400000 */
[----:B------:R-:W-:Y:S01]  /*c950*/  ISETP.LT.OR P6, PT, R34, 0xa, !P1 ;  /* 0x0000000a2200780c */ /* 0x000fe20004fc1670 */
[----:B------:R-:W-:Y:S01]  /*c960*/  FMUL R223, R223, UR24 ;  /* 0x00000018dfdf7c20 */ /* 0x000fe20008400000 */
[----:B------:R-:W-:Y:S01]  /*c970*/  F2FP.SATFINITE.E4M3.F32.PACK_AB_MERGE_C R225, RZ, R225, RZ ;  /* 0x000000e1ffe1723e */ /* 0x000fe200048070ff */
[----:B------:R-:W-:Y:S01]  /*c980*/  FMUL R221, R221, UR24 ;  /* 0x00000018dddd7c20 */ /* 0x000fe20008400000 */
[----:B------:R-:W-:Y:S01]  /*c990*/  FMUL R222, R222, UR24 ;  /* 0x00000018dede7c20 */ /* 0x000fe20008400000 */
[----:B------:R0:W-:Y:S01]  /*c9a0*/  @!P4 STG.E.U8 desc[UR22][R24.64], R29 ;  /* 0x0000001d1800c986 */ /* 0x0001e2000c101116 */
[----:B------:R-:W-:-:S02]  /*c9b0*/  ISETP.LT.OR P4, PT, R34, 0x2, !P0 ;  /* 0x000000022200780c */ /* 0x000fc40004781670 */
[----:B------:R-:W-:Y:S01]  /*c9c0*/  F2FP.SATFINITE.E4M3.F32.PACK_AB_MERGE_C R31, RZ, R224, RZ ;  /* 0x000000e0ff1f723e */ /* 0x000fe200048070ff */
[----:B------:R3:W-:Y:S01]  /*c9d0*/  @!P5 STG.E.U8 desc[UR22][R24.64+0x1], R225 ;  /* 0x000001e11800d986 */ /* 0x0007e2000c101116 */
[----:B------:R-:W-:Y:S02]  /*c9e0*/  ISETP.LT.OR P5, PT, R34, 0x9, !P1 ;  /* 0x000000092200780c */ /* 0x000fe40004fa1670 */
[----:B------:R-:W-:Y:S01]  /*c9f0*/  F2FP.SATFINITE.E4M3.F32.PACK_AB_MERGE_C R223, RZ, R223, RZ ;  /* 0x000000dfffdf723e */ /* 0x000fe200048070ff */
[----:B------:R-:W-:Y:S01]  /*ca00*/  FMUL R220, R220, UR24 ;  /* 0x00000018dcdc7c20 */ /* 0x000fe20008400000 */
[----:B------:R-:W-:Y:S01]  /*ca10*/  F2FP.SATFINITE.E4M3.F32.PACK_AB_MERGE_C R221, RZ, R221, RZ ;  /* 0x000000ddffdd723e */ /* 0x000fe200048070ff */
[----:B------:R-:W-:Y:S01]  /*ca20*/  @!P3 STG.E.U8 desc[UR22][R26.64], R31 ;  /* 0x0000001f1a00b986 */ /* 0x000fe2000c101116 */
[----:B------:R-:W-:-:S03]  /*ca30*/  ISETP.LT.OR P3, PT, R34, 0x9, !P0 ;  /* 0x000000092200780c */ /* 0x000fc60004761670 */
[----:B------:R-:W-:Y:S01]  /*ca40*/  @!P4 STG.E.U8 desc[UR22][R26.64+0x1], R223 ;  /* 0x000001df1a00c986 */ /* 0x000fe2000c101116 */
[----:B------:R-:W-:-:S03]  /*ca50*/  ISETP.LT.OR P4, PT, R34, 0xa, !P0 ;  /* 0x0000000a2200780c */ /* 0x000fc60004781670 */
[----:B------:R-:W-:Y:S01]  /*ca60*/  @!P6 STG.E.U8 desc[UR22][R24.64+0x9], R221 ;  /* 0x000009dd1800e986 */ /* 0x000fe2000c101116 */
[C---:B------:R-:W-:Y:S01]  /*ca70*/  ISETP.LT.OR P6, PT, R34.reuse, 0x12, !P1 ;  /* 0x000000122200780c */ /* 0x040fe20004fc1670 */
[----:B------:R-:W-:Y:S01]  /*ca80*/  FMUL R219, R219, UR24 ;  /* 0x00000018dbdb7c20 */ /* 0x000fe20008400000 */
[----:B0-----:R-:W-:Y:S01]  /*ca90*/  F2FP.SATFINITE.E4M3.F32.PACK_AB_MERGE_C R29, RZ, R222, RZ ;  /* 0x000000deff1d723e */ /* 0x001fe200048070ff */
[----:B------:R-:W-:Y:S01]  /*caa0*/  FMUL R217, R217, UR24 ;  /* 0x00000018d9d97c20 */ /* 0x000fe20008400000 */
[----:B------:R-:W4:Y:S01]  /*cab0*/  LDL.LU R226, [R1+0xc] ;  /* 0x00000c0001e27983 */ /* 0x000f220000300800 */
[----:B------:R-:W-:Y:S02]  /*cac0*/  F2FP.SATFINITE.E4M3.F32.PACK_AB_MERGE_C R33, RZ, R220, RZ ;  /* 0x000000dcff21723e */ /* 0x000fe400048070ff */
[----:B------:R-:W-:Y:S01]  /*cad0*/  F2FP.SATFINITE.E4M3.F32.PACK_AB_MERGE_C R219, RZ, R219, RZ ;  /* 0x000000dbffdb723e */ /* 0x000fe200048070ff */
[----:B------:R0:W-:Y:S01]  /*cae0*/  @!P5 STG.E.U8 desc[UR22][R24.64+0x8], R29 ;  /* 0x0000081d1800d986 */ /* 0x0001e2000c101116 */
[----:B------:R-:W-:-:S02]  /*caf0*/  ISETP.LT.OR P5, PT, R34, 0x11, !P1 ;  /* 0x000000112200780c */ /* 0x000fc40004fa1670 */
[----:B------:R-:W-:Y:S01]  /*cb00*/  F2FP.SATFINITE.E4M3.F32.PACK_AB_MERGE_C R217, RZ, R217, RZ ;  /* 0x000000d9ffd9723e */ /* 0x000fe200048070ff */
[----:B---3--:R-:W3:Y:S01]  /*cb10*/  LDL.LU R225, [R1+0x8] ;  /* 0x0000080001e17983 */ /* 0x008ee20000300800 */
[----:B------:R-:W-:-:S03]  /*cb20*/  FMUL R218, R218, UR24 ;  /* 0x00000018dada7c20 */ /* 0x000fc60008400000 */
[----:B------:R-:W4:Y:S04]  /*cb30*/  LDL.LU R224, [R1+0x4] ;  /* 0x0000040001e07983 */ /* 0x000f280000300800 */
[----:B------:R-:W3:Y:S01]  /*cb40*/  LDL.LU R222, [R1] ;  /* 0x0000000001de7983 */ /* 0x000ee20000300800 */
[----:B0-----:R-:W-:Y:S01]  /*cb50*/  F2FP.SATFINITE.E4M3.F32.PACK_AB_MERGE_C R29, RZ, R218, RZ ;  /* 0x000000daff1d723e */ /* 0x001fe200048070ff */
[----:B------:R-:W-:Y:S01]  /*cb60*/  FMUL R216, R216, UR24 ;  /* 0x00000018d8d87c20 */ /* 0x000fe20008400000 */
[----:B------:R-:W-:Y:S01]  /*cb70*/  FMUL R215, R215, UR24 ;  /* 0x00000018d7d77c20 */ /* 0x000fe20008400000 */
[----:B------:R0:W-:Y:S01]  /*cb80*/  @!P3 STG.E.U8 desc[UR22][R26.64+0x8], R33 ;  /* 0x000008211a00b986 */ /* 0x0001e2000c101116 */
[C---:B------:R-:W-:Y:S01]  /*cb90*/  ISETP.LT.OR P3, PT, R34.reuse, 0x11, !P0 ;  /* 0x000000112200780c */ /* 0x040fe20004761670 */
[----:B------:R-:W-:Y:S01]  /*cba0*/  FMUL R213, R213, UR24 ;  /* 0x00000018d5d57c20 */ /* 0x000fe20008400000 */
[----:B------:R-:W-:Y:S01]  /*cbb0*/  F2FP.SATFINITE.E4M3.F32.PACK_AB_MERGE_C R31, RZ, R216, RZ ;  /* 0x000000d8ff1f723e */ /* 0x000fe200048070ff */
[----:B------:R-:W-:Y:S01]  /*cbc0*/  @!P4 STG.E.U8 desc[UR22][R26.64+0x9], R219 ;  /* 0x000009db1a00c986 */ /* 0x000fe2000c101116 */
[----:B------:R-:W-:Y:S01]  /*cbd0*/  ISETP.LT.OR P4, PT, R34, 0x12, !P0 ;  /* 0x000000122200780c */ /* 0x000fe20004781670 */
[----:B------:R-:W-:Y:S01]  /*cbe0*/  FMUL R214, R214, UR24 ;  /* 0x00000018d6d67c20 */ /* 0x000fe20008400000 */
[----:B------:R-:W-:Y:S01]  /*cbf0*/  F2FP.SATFINITE.E4M3.F32.PACK_AB_MERGE_C R215, RZ, R215, RZ ;  /* 0x000000d7ffd7723e */ /* 0x000fe200048070ff */
[----:B------:R-:W-:Y:S01]  /*cc00*/  @!P6 STG.E.U8 desc[UR22][R24.64+0x11], R217 ;  /* 0x000011d91800e986 */ /* 0x000fe2000c101116 */
[----:B------:R-:W-:Y:S01]  /*cc10*/  ISETP.LT.OR P6, PT, R34, 0x1a, !P1 ;  /* 0x0000001a2200780c */ /* 0x000fe20004fc1670 */
[----:B------:R-:W-:Y:S01]  /*cc20*/  FMUL R212, R212, UR24 ;  /* 0x00000018d4d47c20 */ /* 0x000fe20008400000 */
[----:B------:R-:W-:Y:S01]  /*cc30*/  F2FP.SATFINITE.E4M3.F32.PACK_AB_MERGE_C R213, RZ, R213, RZ ;  /* 0x000000d5ffd5723e */ /* 0x000fe200048070ff */
[----:B------:R1:W-:Y:S01]  /*cc40*/  @!P5 STG.E.U8 desc[UR22][R24.64+0x10], R29 ;  /* 0x0000101d1800d986 */ /* 0x0003e2000c101116 */
[C---:B------:R-:W-:Y:S01]  /*cc50*/  ISETP.LT.OR P5, PT, R34.reuse, 0x19, !P1 ;  /* 0x000000192200780c */ /* 0x040fe20004fa1670 */
[----:B------:R-:W-:Y:S01]  /*cc60*/  FMUL R211, R211, UR24 ;  /* 0x00000018d3d37c20 */ /* 0x000fe20008400000 */
[----:B------:R-:W-:Y:S01]  /*cc70*/  FMUL R209, R209, UR24 ;  /* 0x00000018d1d17c20 */ /* 0x000fe20008400000 */
[----:B------:R1:W-:Y:S01]  /*cc80*/  @!P3 STG.E.U8 desc[UR22][R26.64+0x10], R31 ;  /* 0x0000101f1a00b986 */ /* 0x0003e2000c101116 */
[----:B------:R-:W-:Y:S01]  /*cc90*/  ISETP.LT.OR P3, PT, R34, 0x19, !P0 ;  /* 0x000000192200780c */ /* 0x000fe20004761670 */
[----:B------:R-:W-:Y:S01]  /*cca0*/  FMUL R210, R210, UR24 ;  /* 0x00000018d2d27c20 */ /* 0x000fe20008400000 */
[----:B0-----:R-:W-:Y:S01]  /*ccb0*/  F2FP.SATFINITE.E4M3.F32.PACK_AB_MERGE_C R33, RZ, R212, RZ ;  /* 0x000000d4ff21723e */ /* 0x001fe200048070ff */
[----:B------:R-:W-:Y:S01]  /*ccc0*/  @!P4 STG.E.U8 desc[UR22][R26.64+0x11], R215 ;  /* 0x000011d71a00c986 */ /* 0x000fe2000c101116 */
[----:B------:R-:W-:Y:S01]  /*ccd0*/  ISETP.LT.OR P4, PT, R34, 0x1a, !P0 ;  /* 0x0000001a2200780c */ /* 0x000fe20004781670 */
[----:B------:R-:W-:Y:S01]  /*cce0*/  FMUL R208, R208, UR24 ;  /* 0x00000018d0d07c20 */ /* 0x000fe20008400000 */
[----:B------:R-:W-:Y:S01]  /*ccf0*/  F2FP.SATFINITE.E4M3.F32.PACK_AB_MERGE_C R211, RZ, R211, RZ ;  /* 0x000000d3ffd3723e */ /* 0x000fe200048070ff */
[----:B------:R-:W-:Y:S01]  /*cd00*/  @!P6 STG.E.U8 desc[UR22][R24.64+0x19], R213 ;  /* 0x000019d51800e986 */ /* 0x000fe2000c101116 */
[----:B------:R-:W-:Y:S01]  /*cd10*/  ISETP.LT.OR P6, PT, R34, 0x22, !P1 ;  /* 0x000000222200780c */ /* 0x000fe20004fc1670 */
[----:B------:R-:W-:Y:S01]  /*cd20*/  FMUL R207, R207, UR24 ;  /* 0x00000018cfcf7c20 */ /* 0x000fe20008400000 */
[----:B-1----:R-:W-:Y:S01]  /*cd30*/  F2FP.SATFINITE.E4M3.F32.PACK_AB_MERGE_C R29, RZ, R214, RZ ;  /* 0x000000d6ff1d723e */ /* 0x002fe200048070ff */
[----:B------:R-:W-:Y:S01]  /*cd40*/  FMUL R205, R205, UR24 ;  /* 0x00000018cdcd7c20 */ /* 0x000fe20008400000 */
[----:B------:R-:W-:Y:S01]  /*cd50*/  F2FP.SATFINITE.E4M3.F32.PACK_AB_MERGE_C R209, RZ, R209, RZ ;  /* 0x000000d1ffd1723e */ /* 0x000fe200048070ff */
[----:B------:R-:W-:Y:S01]  /*cd60*/  FMUL R206, R206, UR24 ;  /* 0x00000018cece7c20 */ /* 0x000fe20008400000 */
[----:B------:R-:W-:Y:S01]  /*cd70*/  F2FP.SATFINITE.E4M3.F32.PACK_AB_MERGE_C R31, RZ, R208, RZ ;  /* 0x000000d0ff1f723e */ /* 0x000fe200048070ff */
[----:B------:R0:W-:Y:S01]  /*cd80*/  @!P5 STG.E.U8 desc[UR22][R24.64+0x18], R29 ;  /* 0x0000181d1800d986 */ /* 0x0001e2000c101116 */
[----:B------:R-:W-:Y:S01]  /*cd90*/  ISETP.LT.OR P5, PT, R34, 0x21, !P1 ;  /* 0x000000212200780c */ /* 0x000fe20004fa1670 */
[----:B------:R-:W-:Y:S01]  /*cda0*/  FMUL R204, R204, UR24 ;  /* 0x00000018cccc7c20 */ /* 0x000fe20008400000 */
[----:B------:R-:W-:Y:S01]  /*cdb0*/  F2FP.SATFINITE.E4M3.F32.PACK_AB_MERGE_C R207, RZ, R207, RZ ;  /* 0x000000cfffcf723e */ /* 0x000fe200048070ff */
[----:B------:R1:W-:Y:S01]  /*cdc0*/  @!P3 STG.E.U8 desc[UR22][R26.64+0x18], R33 ;  /* 0x000018211a00b986 */ /* 0x0003e2000c101116 */
[C---:B------:R-:W-:Y:S01]  /*cdd0*/  ISETP.LT.OR P3, PT, R34.reuse, 0x21, !P0 ;  /* 0x000000212200780c */ /* 0x040fe20004761670 */
[----:B------:R-:W-:Y:S01]  /*cde0*/  FMUL R203, R203, UR24 ;  /* 0x00000018cbcb7c20 */ /* 0x000fe20008400000 */
[----:B------:R-:W-:Y:S01]  /*cdf0*/  F2FP.SATFINITE.E4M3.F32.PACK_AB_MERGE_C R205, RZ, R205, RZ ;  /* 0x000000cdffcd723e */ /* 0x000fe200048070ff */
[----:B------:R-:W-:Y:S01]  /*ce00*/  @!P4 STG.E.U8 desc[UR22][R26.64+0x19], R211 ;  /* 0x000019d31a00c986 */ /* 0x000fe2000c101116 */
[C---:B------:R-:W-:Y:S01]  /*ce10*/  ISETP.LT.OR P4, PT, R34.reuse, 0x22, !P0 ;  /* 0x000000222200780c */ /* 0x040fe20004781670 */
[----:B------:R-:W-:Y:S01]  /*ce20*/  FMUL R201, R201, UR24 ;  /* 0x00000018c9c97c20 */ /* 0x000fe20008400000 */
[----:B------:R-:W-:Y:S01]  /*ce30*/  F2FP.SATFINITE.E4M3.F32.PACK_AB_MERGE_C R203, RZ, R203, RZ ;  /* 0x000000cbffcb723e */ /* 0x000fe200048070ff */
[----:B------:R-:W-:Y:S01]  /*ce40*/  @!P6 STG.E.U8 desc[UR22][R24.64+0x21], R209 ;  /* 0x000021d11800e986 */ /* 0x000fe2000c101116 */
[----:B------:R-:W-:Y:S01]  /*ce50*/  ISETP.LT.OR P6, PT, R34, 0x2a, !P1 ;  /* 0x0000002a2200780c */ /* 0x000fe20004fc1670 */
[----:B------:R-:W-:Y:S01]  /*ce60*/  FMUL R202, R202, UR24 ;  /* 0x00000018caca7c20 */ /* 0x000fe20008400000 */
[----:B0-----:R-:W-:Y:S01]  /*ce70*/  F2FP.SATFINITE.E4M3.F32.PACK_AB_MERGE_C R29, RZ, R210, RZ ;  /* 0x000000d2ff1d723e */ /* 0x001fe200048070ff */
[----:B------:R-:W-:Y:S01]  /*ce80*/  FMUL R200, R200, UR24 ;  /* 0x00000018c8c87c20 */ /* 0x000fe20008400000 */
[----:B-1----:R-:W-:Y:S01]  /*ce90*/  F2FP.SATFINITE.E4M3.F32.PACK_AB_MERGE_C R33, RZ, R204, RZ ;  /* 0x000000ccff21723e */ /* 0x002fe200048070ff */
[----:B------:R-:W-:Y:S01]  /*cea0*/  FMUL R199, R199, UR24 ;  /* 0x00000018c7c77c20 */ /* 0x000fe20008400000 */
[----:B------:R-:W-:Y:S01]  /*ceb0*/  F2FP.SATFINITE.E4M3.F32.PACK_AB_MERGE_C R201, RZ, R201, RZ ;  /* 0x000000c9ffc9723e */ /* 0x000fe200048070ff */
[----:B------:R0:W-:Y:S01]  /*cec0*/  @!P5 STG.E.U8 desc[UR22][R24.64+0x20], R29 ;  /* 0x0000201d1800d986 */ /* 0x0001e2000c101116 */
[C---:B------:R-:W-:Y:S01]  /*ced0*/  ISETP.LT.OR P5, PT, R34.reuse, 0x29, !P1 ;  /* 0x000000292200780c */ /* 0x040fe20004fa1670 */
[----:B------:R-:W-:Y:S01]  /*cee0*/  FMUL R197, R197, UR24 ;  /* 0x00000018c5c57c20 */ /* 0x000fe20008400000 */
[----:B------:R-:W-:Y:S01]  /*cef0*/  F2FP.SATFINITE.E4M3.F32.PACK_AB_MERGE_C R199, RZ, R199, RZ ;  /* 0x000000c7ffc7723e */ /* 0x000fe200048070ff */
[----:B------:R1:W-:Y:S01]  /*cf00*/  @!P3 STG.E.U8 desc[UR22][R26.64+0x20], R31 ;  /* 0x0000201f1a00b986 */ /* 0x0003e2000c101116 */
[----:B------:R-:W-:Y:S01]  /*cf10*/  ISETP.LT.OR P3, PT, R34, 0x29, !P0 ;  /* 0x000000292200780c */ /* 0x000fe20004761670 */
[----:B------:R-:W-:Y:S01]  /*cf20*/  FMUL R198, R198, UR24 ;  /* 0x00000018c6c67c20 */ /* 0x000fe20008400000 */
[----:B------:R-:W-:Y:S01]  /*cf30*/  F2FP.SATFINITE.E4M3.F32.PACK_AB_MERGE_C R197, RZ, R197, RZ ;  /* 0x000000c5ffc5723e */ /* 0x000fe200048070ff */
[----:B------:R-:W-:Y:S01]  /*cf40*/  @!P4 STG.E.U8 desc[UR22][R26.64+0x21], R207 ;  /* 0x000021cf1a00c986 */ /* 0x000fe2000c101116 */
[----:B------:R-:W-:Y:S01]  /*cf50*/  ISETP.LT.OR P4, PT, R34, 0x2a, !P0 ;  /* 0x0000002a2200780c */ /* 0x000fe20004781670 */
[----:B------:R-:W-:Y:S01]  /*cf60*/  FMUL R196, R196, UR24 ;  /* 0x00000018c4c47c20 */ /* 0x000fe20008400000 */
[----:B------:R-:W-:Y:S01]  /*cf70*/  FMUL R195, R195, UR24 ;  /* 0x00000018c3c37c20 */ /* 0x000fe20008400000 */
        /* <DEDUP_REMOVED lines=27> */
[----:B------:R-:W-:Y:S01]  /*d130*/  FMUL R186, R186, UR24 ;  /* 0x00000018baba7c20 */ /* 0x000fe20008400000 */
        /* <DEDUP_REMOVED lines=154> */
[----:B-----5:R-:W-:Y:S01]  /*dae0*/  FMUL R5, R5, UR24 ;  /* 0x0000001805057c20 */ /* 0x020fe20008400000 */
[----:B0-----:R-:W-:Y:S01]  /*daf0*/  F2FP.SATFINITE.E4M3.F32.PACK_AB_MERGE_C R29, RZ, R170, RZ ;  /* 0x000000aaff1d723e */ /* 0x001fe200048070ff */
[----:B------:R-:W-:Y:S01]  /*db00*/  FMUL R0, R0, UR24 ;  /* 0x0000001800007c20 */ /* 0x000fe20008400000 */
[----:B-1----:R-:W-:Y:S01]  /*db10*/  F2FP.SATFINITE.E4M3.F32.PACK_AB_MERGE_C R33, RZ, R164, RZ ;  /* 0x000000a4ff21723e */ /* 0x002fe200048070ff */
[----:B------:R-:W-:Y:S01]  /*db20*/  FMUL R6, R6, UR24 ;  /* 0x0000001806067c20 */ /* 0x000fe20008400000 */
[----:B------:R-:W-:Y:S01]  /*db30*/  F2FP.SATFINITE.E4M3.F32.PACK_AB_MERGE_C R7, RZ, R7, RZ ;  /* 0x00000007ff07723e */ /* 0x000fe200048070ff */
[----:B------:R0:W-:Y:S01]  /*db40*/  @!P5 STG.E.U8 desc[UR22][R24.64+0x70], R29 ;  /* 0x0000701d1800d986 */ /* 0x0001e2000c101116 */
[----:B------:R-:W-:Y:S01]  /*db50*/  ISETP.LT.OR P5, PT, R34, 0x79, !P1 ;  /* 0x000000792200780c */ /* 0x000fe20004fa1670 */
[----:B------:R-:W-:Y:S01]  /*db60*/  FMUL R2, R2, UR24 ;  /* 0x0000001802027c20 */ /* 0x000fe20008400000 */
[----:B------:R-:W-:Y:S01]  /*db70*/  F2FP.SATFINITE.E4M3.F32.PACK_AB_MERGE_C R5, RZ, R5, RZ ;  /* 0x00000005ff05723e */ /* 0x000fe200048070ff */
[----:B------:R1:W-:Y:S01]  /*db80*/  @!P3 STG.E.U8 desc[UR22][R26.64+0x70], R31 ;  /* 0x0000701f1a00b986 */ /* 0x0003e2000c101116 */
[----:B------:R-:W-:Y:S01]  /*db90*/  ISETP.LT.OR P3, PT, R34, 0x79, !P0 ;  /* 0x000000792200780c */ /* 0x000fe20004761670 */
[----:B------:R-:W-:Y:S01]  /*dba0*/  FMUL R3, R3, UR24 ;  /* 0x0000001803037c20 */ /* 0x000fe20008400000 */
[----:B------:R-:W-:Y:S01]  /*dbb0*/  FMUL R4, R4, UR24 ;  /* 0x0000001804047c20 */ /* 0x000fe20008400000 */
[----:B------:R-:W-:Y:S01]  /*dbc0*/  @!P4 STG.E.U8 desc[UR22][R26.64+0x71], R167 ;  /* 0x000071a71a00c986 */ /* 0x000fe2000c101116 */
[----:B------:R-:W-:-:S03]  /*dbd0*/  ISETP.LT.OR P4, PT, R34, 0x7a, !P0 ;  /* 0x0000007a2200780c */ /* 0x000fc60004781670 */
[----:B------:R-:W-:Y:S01]  /*dbe0*/  @!P6 STG.E.U8 desc[UR22][R24.64+0x79], R165 ;  /* 0x000079a51800e986 */ /* 0x000fe2000c101116 */
[----:B------:R-:W-:Y:S02]  /*dbf0*/  ISETP.LT.OR P6, PT, R34, 0x82, !P1 ;  /* 0x000000822200780c */ /* 0x000fe40004fc1670 */
[----:B0-----:R-:W-:Y:S01]  /*dc00*/  F2FP.SATFINITE.E4M3.F32.PACK_AB_MERGE_C R29, RZ, R166, RZ ;  /* 0x000000a6ff1d723e */ /* 0x001fe200048070ff */
[----:B------:R-:W4:Y:S01]  /*dc10*/  LDL.LU R220, [R1+0x14] ;  /* 0x0000140001dc7983 */ /* 0x000f220000300800 */
[----:B-1----:R-:W-:-:S03]  /*dc20*/  F2FP.SATFINITE.E4M3.F32.PACK_AB_MERGE_C R31, RZ, R160, RZ ;  /* 0x000000a0ff1f723e */ /* 0x002fc600048070ff */
[----:B------:R0:W-:Y:S01]  /*dc30*/  @!P5 STG.E.U8 desc[UR22][R24.64+0x78], R29 ;  /* 0x0000781d1800d986 */ /* 0x0001e2000c101116 */
[----:B------:R-:W-:-:S03]  /*dc40*/  ISETP.LT.OR P5, PT, R34, 0x81, !P1 ;  /* 0x000000812200780c */ /* 0x000fc60004fa1670 */
[----:B------:R1:W-:Y:S01]  /*dc50*/  @!P3 STG.E.U8 desc[UR22][R26.64+0x78], R33 ;  /* 0x000078211a00b986 */ /* 0x0003e2000c101116 */
[----:B------:R-:W-:-:S03]  /*dc60*/  ISETP.LT.OR P3, PT, R34, 0x81, !P0 ;  /* 0x000000812200780c */ /* 0x000fc60004761670 */
        /* <DEDUP_REMOVED lines=26> */
[----:B0-----:R-:W-:Y:S02]  /*de10*/  F2FP.SATFINITE.E4M3.F32.PACK_AB_MERGE_C R29, RZ, R154, RZ ;  /* 0x0000009aff1d723e */ /* 0x001fe400048070ff */
[----:B-1----:R-:W-:-:S03]  /*de20*/  F2FP.SATFINITE.E4M3.F32.PACK_AB_MERGE_C R33, RZ, R20, RZ ;  /* 0x00000014ff21723e */ /* 0x002fc600048070ff */
[----:B------:R0:W-:Y:S01]  /*de30*/  @!P5 STG.E.U8 desc[UR22][R24.64+0x90], R29 ;  /* 0x0000901d1800d986 */ /* 0x0001e2000c101116 */
[----:B------:R-:W-:-:S03]  /*de40*/  ISETP.LT.OR P5, PT, R34, 0x99, !P1 ;  /* 0x000000992200780c */ /* 0x000fc60004fa1670 */
[----:B------:R-:W-:Y:S01]  /*de50*/  @!P3 STG.E.U8 desc[UR22][R26.64+0x90], R31 ;  /* 0x0000901f1a00b986 */ /* 0x000fe2000c101116 */
[----:B------:R-:W-:-:S03]  /*de60*/  ISETP.LT.OR P3, PT, R34, 0x99, !P0 ;  /* 0x000000992200780c */ /* 0x000fc60004761670 */
[----:B------:R1:W-:Y:S01]  /*de70*/  @!P4 STG.E.U8 desc[UR22][R26.64+0x91], R23 ;  /* 0x000091171a00c986 */ /* 0x0003e2000c101116 */
[----:B------:R-:W-:-:S03]  /*de80*/  ISETP.LT.OR P4, PT, R34, 0x9a, !P0 ;  /* 0x0000009a2200780c */ /* 0x000fc60004781670 */
[----:B------:R2:W-:Y:S01]  /*de90*/  @!P6 STG.E.U8 desc[UR22][R24.64+0x99], R21 ;  /* 0x000099151800e986 */ /* 0x0005e2000c101116 */
[----:B------:R-:W-:Y:S02]  /*dea0*/  ISETP.LT.OR P6, PT, R34, 0xa2, !P1 ;  /* 0x000000a22200780c */ /* 0x000fe40004fc1670 */
[----:B0-----:R-:W-:-:S05]  /*deb0*/  F2FP.SATFINITE.E4M3.F32.PACK_AB_MERGE_C R29, RZ, R22, RZ ;  /* 0x00000016ff1d723e */ /* 0x001fca00048070ff */
[----:B------:R-:W-:Y:S01]  /*dec0*/  @!P5 STG.E.U8 desc[UR22][R24.64+0x98], R29 ;  /* 0x0000981d1800d986 */ /* 0x000fe2000c101116 */
[C---:B------:R-:W-:Y:S02]  /*ded0*/  ISETP.LT.OR P5, PT, R34.reuse, 0xa1, !P1 ;  /* 0x000000a12200780c */ /* 0x040fe40004fa1670 */
[----:B-1----:R-:W-:Y:S01]  /*dee0*/  F2FP.SATFINITE.E4M3.F32.PACK_AB_MERGE_C R23, RZ, R18, RZ ;  /* 0x00000012ff17723e */ /* 0x002fe200048070ff */
[----:B------:R-:W-:Y:S01]  /*def0*/  @!P3 STG.E.U8 desc[UR22][R26.64+0x98], R33 ;  /* 0x000098211a00b986 */ /* 0x000fe2000c101116 */
[C---:B------:R-:W-:Y:S02]  /*df00*/  ISETP.LT.OR P3, PT, R34.reuse, 0xa1, !P0 ;  /* 0x000000a12200780c */ /* 0x040fe40004761670 */
[----:B--2---:R-:W-:Y:S01]  /*df10*/  F2FP.SATFINITE.E4M3.F32.PACK_AB_MERGE_C R21, RZ, R16, RZ ;  /* 0x00000010ff15723e */ /* 0x004fe200048070ff */
[----:B------:R0:W-:Y:S01]  /*df20*/  @!P4 STG.E.U8 desc[UR22][R26.64+0x99], R19 ;  /* 0x000099131a00c986 */ /* 0x0001e2000c101116 */
[----:B------:R-:W-:-:S03]  /*df30*/  ISETP.LT.OR P4, PT, R34, 0xa2, !P0 ;  /* 0x000000a22200780c */ /* 0x000fc60004781670 */
[----:B------:R1:W-:Y:S01]  /*df40*/  @!P6 STG.E.U8 desc[UR22][R24.64+0xa1], R17 ;  /* 0x0000a1111800e986 */ /* 0x0003e2000c101116 */
[----:B------:R-:W-:-:S03]  /*df50*/  ISETP.LT.OR P6, PT, R34, 0xaa, !P1 ;  /* 0x000000aa2200780c */ /* 0x000fc60004fc1670 */
[----:B------:R-:W-:Y:S01]  /*df60*/  @!P5 STG.E.U8 desc[UR22][R24.64+0xa0], R23 ;  /* 0x0000a0171800d986 */ /* 0x000fe2000c101116 */
[----:B------:R-:W-:-:S03]  /*df70*/  ISETP.LT.OR P5, PT, R34, 0xa9, !P1 ;  /* 0x000000a92200780c */ /* 0x000fc60004fa1670 */
[----:B------:R-:W-:Y:S01]  /*df80*/  @!P3 STG.E.U8 desc[UR22][R26.64+0xa0], R21 ;  /* 0x0000a0151a00b986 */ /* 0x000fe2000c101116 */
[C---:B------:R-:W-:Y:S02]  /*df90*/  ISETP.LT.OR P3, PT, R34.reuse, 0xa9, !P0 ;  /* 0x000000a92200780c */ /* 0x040fe40004761670 */
[----:B0-----:R-:W-:Y:S01]  /*dfa0*/  F2FP.SATFINITE.E4M3.F32.PACK_AB_MERGE_C R19, RZ, R14, RZ ;  /* 0x0000000eff13723e */ /* 0x001fe200048070ff */
[----:B------:R0:W-:Y:S01]  /*dfb0*/  @!P4 STG.E.U8 desc[UR22][R26.64+0xa1], R15 ;  /* 0x0000a10f1a00c986 */ /* 0x0001e2000c101116 */
[C---:B------:R-:W-:Y:S02]  /*dfc0*/  ISETP.LT.OR P4, PT, R34.reuse, 0xaa, !P0 ;  /* 0x000000aa2200780c */ /* 0x040fe40004781670 */
[----:B-1----:R-:W-:Y:S01]  /*dfd0*/  F2FP.SATFINITE.E4M3.F32.PACK_AB_MERGE_C R17, RZ, R12, RZ ;  /* 0x0000000cff11723e */ /* 0x002fe200048070ff */
        /* <DEDUP_REMOVED lines=15> */
[----:B0-----:R-:W-:Y:S02]  /*e0d0*/  F2FP.SATFINITE.E4M3.F32.PACK_AB_MERGE_C R11, RZ, R6, RZ ;  /* 0x00000006ff0b723e */ /* 0x001fe400048070ff */
[C---:B------:R-:W-:Y:S01]  /*e0e0*/  ISETP.LT.OR P3, PT, R34.reuse, 0xb9, !P0 ;  /* 0x000000b92200780c */ /* 0x040fe20004761670 */
[----:B------:R0:W-:Y:S01]  /*e0f0*/  @!P4 STG.E.U8 desc[UR22][R26.64+0xb1], R7 ;  /* 0x0000b1071a00c986 */ /* 0x0001e2000c101116 */
[----:B-1----:R-:W-:Y:S02]  /*e100*/  F2FP.SATFINITE.E4M3.F32.PACK_AB_MERGE_C R9, RZ, R4, RZ ;  /* 0x00000004ff09723e */ /* 0x002fe400048070ff */
[C---:B------:R-:W-:Y:S01]  /*e110*/  ISETP.LT.OR P4, PT, R34.reuse, 0xba, !P0 ;  /* 0x000000ba2200780c */ /* 0x040fe20004781670 */
[----:B------:R1:W-:Y:S04]  /*e120*/  @!P6 STG.E.U8 desc[UR22][R24.64+0xb9], R5 ;  /* 0x0000b9051800e986 */ /* 0x0003e8000c101116 */
[----:B------:R2:W-:Y:S01]  /*e130*/  @!P5 STG.E.U8 desc[UR22][R24.64+0xb8], R11 ;  /* 0x0000b80b1800d986 */ /* 0x0005e2000c101116 */
[----:B------:R-:W-:Y:S01]  /*e140*/  FMUL R4, R227, UR24 ;  /* 0x00000018e3047c20 */ /* 0x000fe20008400000 */
[----:B------:R-:W-:-:S02]  /*e150*/  ISETP.LT.OR P5, PT, R34, 0xc1, !P1 ;  /* 0x000000c12200780c */ /* 0x000fc40004fa1670 */
[----:B0-----:R-:W-:Y:S02]  /*e160*/  F2FP.SATFINITE.E4M3.F32.PACK_AB_MERGE_C R7, RZ, R3, RZ ;  /* 0x00000003ff07723e */ /* 0x001fe400048070ff */
[----:B-1----:R-:W-:Y:S01]  /*e170*/  F2FP.SATFINITE.E4M3.F32.PACK_AB_MERGE_C R5, RZ, R0, RZ ;  /* 0x00000000ff05723e */ /* 0x002fe200048070ff */
[----:B---3--:R-:W-:Y:S01]  /*e180*/  FMUL R0, R222, UR24 ;  /* 0x00000018de007c20 */ /* 0x008fe20008400000 */
[----:B------:R-:W-:Y:S01]  /*e190*/  ISETP.LT.OR P6, PT, R34, 0xc2, !P1 ;  /* 0x000000c22200780c */ /* 0x000fe20004fc1670 */
[----:B------:R-:W3:Y:S01]  /*e1a0*/  LDL.LU R222, [R1+0x20] ;  /* 0x0000200001de7983 */ /* 0x000ee20000300800 */
[----:B--2---:R-:W-:Y:S02]  /*e1b0*/  F2FP.SATFINITE.E4M3.F32.PACK_AB_MERGE_C R11, RZ, R2, RZ ;  /* 0x00000002ff0b723e */ /* 0x004fe400048070ff */
[----:B------:R-:W-:Y:S01]  /*e1c0*/  F2FP.SATFINITE.E4M3.F32.PACK_AB_MERGE_C R13, RZ, R0, RZ ;  /* 0x00000000ff0d723e */ /* 0x000fe200048070ff */
[----:B----4-:R-:W-:Y:S01]  /*e1d0*/  FMUL R0, R224, UR24 ;  /* 0x00000018e0007c20 */ /* 0x010fe20008400000 */
[----:B------:R-:W-:Y:S01]  /*e1e0*/  FMUL R2, R225, UR24 ;  /* 0x00000018e1027c20 */ /* 0x000fe20008400000 */
[----:B------:R-:W2:Y:S04]  /*e1f0*/  LDL.LU R224, [R1+0x24] ;  /* 0x0000240001e07983 */ /* 0x000ea80000300800 */
[----:B------:R-:W4:Y:S01]  /*e200*/  LDL.LU R225, [R1+0x28] ;  /* 0x0000280001e17983 */ /* 0x000f220000300800 */
[----:B------:R-:W-:-:S03]  /*e210*/  FMUL R3, R226, UR24 ;  /* 0x00000018e2037c20 */ /* 0x000fc60008400000 */
[----:B------:R-:W4:Y:S04]  /*e220*/  LDL.LU R226, [R1+0x2c] ;  /* 0x00002c0001e27983 */ /* 0x000f280000300800 */
[----:B------:R-:W4:Y:S04]  /*e230*/  LDL.LU R227, [R1+0x30] ;  /* 0x0000300001e37983 */ /* 0x000f280000300800 */
[----:B------:R-:W-:Y:S01]  /*e240*/  @!P3 STG.E.U8 desc[UR22][R26.64+0xb8], R9 ;  /* 0x0000b8091a00b986 */ /* 0x000fe2000c101116 */
[----:B------:R-:W-:-:S03]  /*e250*/  ISETP.LT.OR P3, PT, R34, 0xc1, !P0 ;  /* 0x000000c12200780c */ /* 0x000fc60004761670 */
[----:B------:R0:W-:Y:S01]  /*e260*/  @!P4 STG.E.U8 desc[UR22][R26.64+0xb9], R7 ;  /* 0x0000b9071a00c986 */ /* 0x0001e2000c101116 */
[----:B------:R-:W-:-:S03]  /*e270*/  ISETP.LT.OR P4, PT, R34, 0xc2, !P0 ;  /* 0x000000c22200780c */ /* 0x000fc60004781670 */
[----:B------:R-:W-:Y:S01]  /*e280*/  @!P5 STG.E.U8 desc[UR22][R24.64+0xc0], R11 ;  /* 0x0000c00b1800d986 */ /* 0x000fe2000c101116 */
[----:B------:R-:W-:-:S03]  /*e290*/  ISETP.LT.OR P5, PT, R34, 0xc9, !P1 ;  /* 0x000000c92200780c */ /* 0x000fc60004fa1670 */
[----:B------:R1:W-:Y:S01]  /*e2a0*/  @!P6 STG.E.U8 desc[UR22][R24.64+0xc1], R5 ;  /* 0x0000c1051800e986 */ /* 0x0003e2000c101116 */
[----:B0-----:R-:W-:-:S03]  /*e2b0*/  F2FP.SATFINITE.E4M3.F32.PACK_AB_MERGE_C R7, RZ, R0, RZ ;  /* 0x00000000ff07723e */ /* 0x001fc600048070ff */
[----:B------:R-:W-:Y:S01]  /*e2c0*/  @!P3 STG.E.U8 desc[UR22][R26.64+0xc0], R13 ;  /* 0x0000c00d1a00b986 */ /* 0x000fe2000c101116 */
[C---:B------:R-:W-:Y:S02]  /*e2d0*/  ISETP.LT.OR P6, PT, R34.reuse, 0xca, !P1 ;  /* 0x000000ca2200780c */ /* 0x040fe40004fc1670 */
[----:B-1----:R-:W-:Y:S01]  /*e2e0*/  F2FP.SATFINITE.E4M3.F32.PACK_AB_MERGE_C R5, RZ, R2, RZ ;  /* 0x00000002ff05723e */ /* 0x002fe200048070ff */
[----:B------:R0:W-:Y:S01]  /*e2f0*/  @!P4 STG.E.U8 desc[UR22][R26.64+0xc1], R7 ;  /* 0x0000c1071a00c986 */ /* 0x0001e2000c101116 */
[C---:B------:R-:W-:Y:S02]  /*e300*/  ISETP.LT.OR P3, PT, R34.reuse, 0xc9, !P0 ;  /* 0x000000c92200780c */ /* 0x040fe40004761670 */
[C---:B------:R-:W-:Y:S01]  /*e310*/  ISETP.LT.OR P4, PT, R34.reuse, 0xca, !P0 ;  /* 0x000000ca2200780c */ /* 0x040fe20004781670 */
[----:B------:R1:W-:Y:S01]  /*e320*/  @!P5 STG.E.U8 desc[UR22][R24.64+0xc8], R5 ;  /* 0x0000c8051800d986 */ /* 0x0003e2000c101116 */
[----:B------:R-:W-:Y:S02]  /*e330*/  ISETP.LT.OR P5, PT, R34, 0xd1, !P1 ;  /* 0x000000d12200780c */ /* 0x000fe40004fa1670 */
[----:B------:R-:W-:-:S02]  /*e340*/  F2FP.SATFINITE.E4M3.F32.PACK_AB_MERGE_C R9, RZ, R3, RZ ;  /* 0x00000003ff09723e */ /* 0x000fc400048070ff */
[----:B------:R-:W-:-:S03]  /*e350*/  F2FP.SATFINITE.E4M3.F32.PACK_AB_MERGE_C R11, RZ, R4, RZ ;  /* 0x00000004ff0b723e */ /* 0x000fc600048070ff */
[----:B------:R1:W-:Y:S04]  /*e360*/  @!P6 STG.E.U8 desc[UR22][R24.64+0xc9], R9 ;  /* 0x0000c9091800e986 */ /* 0x0003e8000c101116 */
[----:B------:R-:W-:Y:S01]  /*e370*/  @!P3 STG.E.U8 desc[UR22][R26.64+0xc8], R11 ;  /* 0x0000c80b1a00b986 */ /* 0x000fe2000c101116 */
[----:B------:R-:W-:-:S03]  /*e380*/  FMUL R0, R220, UR24 ;  /* 0x00000018dc007c20 */ /* 0x000fc60008400000 */
[----:B------:R-:W4:Y:S02]  /*e390*/  LDL.LU R220, [R1+0x34] ;  /* 0x0000340001dc7983 */ /* 0x000f240000300800 */
[----:B0-----:R-:W-:Y:S01]  /*e3a0*/  F2FP.SATFINITE.E4M3.F32.PACK_AB_MERGE_C R7, RZ, R0, RZ ;  /* 0x00000000ff07723e */ /* 0x001fe200048070ff */
[----:B------:R-:W-:Y:S02]  /*e3b0*/  FMUL R2, R221, UR24 ;  /* 0x00000018dd027c20 */ /* 0x000fe40008400000 */
[----:B------:R-:W4:Y:S03]  /*e3c0*/  LDL.LU R221, [R1+0x38] ;  /* 0x0000380001dd7983 */ /* 0x000f260000300800 */
[----:B-1----:R-:W-:Y:S01]  /*e3d0*/  F2FP.SATFINITE.E4M3.F32.PACK_AB_MERGE_C R5, RZ, R2, RZ ;  /* 0x00000002ff05723e */ /* 0x002fe200048070ff */
[----:B------:R-:W-:Y:S04]  /*e3e0*/  @!P4 STG.E.U8 desc[UR22][R26.64+0xc9], R7 ;  /* 0x0000c9071a00c986 */ /* 0x000fe8000c101116 */
[----:B------:R0:W-:Y:S01]  /*e3f0*/  @!P5 STG.E.U8 desc[UR22][R24.64+0xd0], R5 ;  /* 0x0000d0051800d986 */ /* 0x0001e2000c101116 */
[----:B------:R-:W-:-:S03]  /*e400*/  FMUL R3, R223, UR24 ;  /* 0x00000018df037c20 */ /* 0x000fc60008400000 */
[----:B------:R-:W4:Y:S02]  /*e410*/  LDL.LU R223, [R1+0x3c] ;  /* 0x00003c0001df7983 */ /* 0x000f240000300800 */
[----:B------:R-:W-:Y:S01]  /*e420*/  F2FP.SATFINITE.E4M3.F32.PACK_AB_MERGE_C R9, RZ, R3, RZ ;  /* 0x00000003ff09723e */ /* 0x000fe200048070ff */
[----:B---3--:R-:W-:Y:S02]  /*e430*/  FMUL R0, R222, UR24 ;  /* 0x00000018de007c20 */ /* 0x008fe40008400000 */
[----:B------:R-:W3:Y:S03]  /*e440*/  LDL.LU R222, [R1+0x40] ;  /* 0x0000400001de7983 */ /* 0x000ee60000300800 */
[----:B------:R-:W-:Y:S01]  /*e450*/  F2FP.SATFINITE.E4M3.F32.PACK_AB_MERGE_C R13, RZ, R0, RZ ;  /* 0x00000000ff0d723e */ /* 0x000fe200048070ff */
[----:B--2---:R-:W-:Y:S02]  /*e460*/  FMUL R2, R224, UR24 ;  /* 0x00000018e0027c20 */ /* 0x004fe40008400000 */
[----:B------:R-:W2:Y:S01]  /*e470*/  LDL.LU R224, [R1+0x44] ;  /* 0x0000440001e07983 */ /* 0x000ea20000300800 */
[----:B----4-:R-:W-:-:S03]  /*e480*/  FMUL R0, R225, UR24 ;  /* 0x00000018e1007c20 */ /* 0x010fc60008400000 */
[----:B------:R-:W4:Y:S01]  /*e490*/  LDL.LU R225, [R1+0x48] ;  /* 0x0000480001e17983 */ /* 0x000f220000300800 */
[----:B------:R-:W-:Y:S01]  /*e4a0*/  FMUL R3, R226, UR24 ;  /* 0x00000018e2037c20 */ /* 0x000fe20008400000 */
[----:B0-----:R-:W-:Y:S02]  /*e4b0*/  F2FP.SATFINITE.E4M3.F32.PACK_AB_MERGE_C R5, RZ, R0, RZ ;  /* 0x00000000ff05723e */ /* 0x001fe400048070ff */
[----:B------:R-:W4:Y:S01]  /*e4c0*/  LDL.LU R226, [R1+0x4c] ;  /* 0x00004c0001e27983 */ /* 0x000f220000300800 */
[----:B------:R-:W-:-:S03]  /*e4d0*/  FMUL R0, R227, UR24 ;  /* 0x00000018e3007c20 */ /* 0x000fc60008400000 */
[----:B------:R-:W4:Y:S01]  /*e4e0*/  LDL.LU R227, [R1+0x50] ;  /* 0x0000500001e37983 */ /* 0x000f220000300800 */
[C---:B------:R-:W-:Y:S02]  /*e4f0*/  ISETP.LT.OR P6, PT, R34.reuse, 0xd2, !P1 ;  /* 0x000000d22200780c */ /* 0x040fe40004fc1670 */
[C---:B------:R-:W-:Y:S01]  /*e500*/  ISETP.LT.OR P4, PT, R34.reuse, 0xd2, !P0 ;  /* 0x000000d22200780c */ /* 0x040fe20004781670 */
[----:B------:R-:W4:Y:S01]  /*e510*/  LDL.LU R218, [R1+0x54] ;  /* 0x0000540001da7983 */ /* 0x000f220000300800 */
[C---:B------:R-:W-:Y:S02]  /*e520*/  ISETP.LT.OR P3, PT, R34.reuse, 0xd1, !P0 ;  /* 0x000000d12200780c */ /* 0x040fe40004761670 */
[----:B------:R-:W-:Y:S02]  /*e530*/  ISETP.LT.OR P5, PT, R34, 0xd9, !P1 ;  /* 0x000000d92200780c */ /* 0x000fe40004fa1670 */
[----:B------:R-:W-:Y:S02]  /*e540*/  F2FP.SATFINITE.E4M3.F32.PACK_AB_MERGE_C R7, RZ, R2, RZ ;  /* 0x00000002ff07723e */ /* 0x000fe400048070ff */
[----:B------:R-:W-:-:S03]  /*e550*/  F2FP.SATFINITE.E4M3.F32.PACK_AB_MERGE_C R11, RZ, R0, RZ ;  /* 0x00000000ff0b723e */ /* 0x000fc600048070ff */
[----:B------:R0:W-:Y:S01]  /*e560*/  @!P6 STG.E.U8 desc[UR22][R24.64+0xd1], R9 ;  /* 0x0000d1091800e986 */ /* 0x0001e2000c101116 */
[----:B------:R-:W-:-:S03]  /*e570*/  ISETP.LT.OR P6, PT, R34, 0xda, !P1 ;  /* 0x000000da2200780c */ /* 0x000fc60004fc1670 */
[----:B------:R-:W-:Y:S01]  /*e580*/  @!P4 STG.E.U8 desc[UR22][R26.64+0xd1], R7 ;  /* 0x0000d1071a00c986 */ /* 0x000fe2000c101116 */
[----:B------:R-:W-:-:S03]  /*e590*/  ISETP.LT.OR P4, PT, R34, 0xda, !P0 ;  /* 0x000000da2200780c */ /* 0x000fc60004781670 */
[----:B------:R-:W-:Y:S01]  /*e5a0*/  @!P3 STG.E.U8 desc[UR22][R26.64+0xd0], R13 ;  /* 0x0000d00d1a00b986 */ /* 0x000fe2000c101116 */
[----:B0-----:R-:W-:-:S03]  /*e5b0*/  F2FP.SATFINITE.E4M3.F32.PACK_AB_MERGE_C R9, RZ, R3, RZ ;  /* 0x00000003ff09723e */ /* 0x001fc600048070ff */
[----:B------:R0:W-:Y:S04]  /*e5c0*/  @!P5 STG.E.U8 desc[UR22][R24.64+0xd8], R5 ;  /* 0x0000d8051800d986 */ /* 0x0001e8000c101116 */
[----:B------:R1:W-:Y:S01]  /*e5d0*/  @!P6 STG.E.U8 desc[UR22][R24.64+0xd9], R9 ;  /* 0x0000d9091800e986 */ /* 0x0003e2000c101116 */
[----:B------:R-:W-:-:S03]  /*e5e0*/  FMUL R0, R220, UR24 ;  /* 0x00000018dc007c20 */ /* 0x000fc60008400000 */
[----:B------:R-:W4:Y:S02]  /*e5f0*/  LDL.LU R220, [R1+0x58] ;  /* 0x0000580001dc7983 */ /* 0x000f240000300800 */
[----:B0-----:R-:W-:Y:S01]  /*e600*/  F2FP.SATFINITE.E4M3.F32.PACK_AB_MERGE_C R5, RZ, R0, RZ ;  /* 0x00000000ff05723e */ /* 0x001fe200048070ff */
[----:B------:R-:W-:Y:S02]  /*e610*/  FMUL R2, R221, UR24 ;  /* 0x00000018dd027c20 */ /* 0x000fe40008400000 */
[----:B------:R-:W4:Y:S03]  /*e620*/  LDL.LU R221, [R1+0x5c] ;  /* 0x00005c0001dd7983 */ /* 0x000f260000300800 */
[----:B------:R-:W-:Y:S01]  /*e630*/  F2FP.SATFINITE.E4M3.F32.PACK_AB_MERGE_C R7, RZ, R2, RZ ;  /* 0x00000002ff07723e */ /* 0x000fe200048070ff */
[----:B------:R0:W-:Y:S01]  /*e640*/  @!P4 STG.E.U8 desc[UR22][R26.64+0xd9], R5 ;  /* 0x0000d9051a00c986 */ /* 0x0001e2000c101116 */
[----:B------:R-:W-:-:S03]  /*e650*/  FMUL R3, R223, UR24 ;  /* 0x00000018df037c20 */ /* 0x000fc60008400000 */
[----:B------:R-:W4:Y:S02]  /*e660*/  LDL.LU R223, [R1+0x60] ;  /* 0x0000600001df7983 */ /* 0x000f240000300800 */
[----:B-1----:R-:W-:Y:S01]  /*e670*/  F2FP.SATFINITE.E4M3.F32.PACK_AB_MERGE_C R9, RZ, R3, RZ ;  /* 0x00000003ff09723e */ /* 0x002fe200048070ff */
[----:B---3--:R-:W-:Y:S02]  /*e680*/  FMUL R4, R222, UR24 ;  /* 0x00000018de047c20 */ /* 0x008fe40008400000 */
[----:B------:R-:W3:Y:S01]  /*e690*/  LDL.LU R222, [R1+0x64] ;  /* 0x0000640001de7983 */ /* 0x000ee20000300800 */
[----:B--2---:R-:W-:-:S03]  /*e6a0*/  FMUL R0, R224, UR24 ;  /* 0x00000018e0007c20 */ /* 0x004fc60008400000 */
[----:B------:R-:W2:Y:S01]  /*e6b0*/  LDL.LU R224, [R1+0x68] ;  /* 0x0000680001e07983 */ /* 0x000ea20000300800 */
[----:B----4-:R-:W-:Y:S01]  /*e6c0*/  FMUL R2, R225, UR24 ;  /* 0x00000018e1027c20 */ /* 0x010fe20008400000 */
[----:B0-----:R-:W-:Y:S02]  /*e6d0*/  F2FP.SATFINITE.E4M3.F32.PACK_AB_MERGE_C R5, RZ, R0, RZ ;  /* 0x00000000ff05723e */ /* 0x001fe400048070ff */
[----:B------:R-:W4:Y:S01]  /*e6e0*/  LDL.LU R225, [R1+0x6c] ;  /* 0x00006c0001e17983 */ /* 0x000f220000300800 */
[----:B------:R-:W-:-:S03]  /*e6f0*/  FMUL R3, R226, UR24 ;  /* 0x00000018e2037c20 */ /* 0x000fc60008400000 */
[----:B------:R-:W4:Y:S01]  /*e700*/  LDL.LU R226, [R1+0x70] ;  /* 0x0000700001e27983 */ /* 0x000f220000300800 */
[----:B------:R-:W-:-:S03]  /*e710*/  FMUL R0, R227, UR24 ;  /* 0x00000018e3007c20 */ /* 0x000fc60008400000 */
[----:B------:R-:W4:Y:S01]  /*e720*/  LDL.LU R227, [R1+0x74] ;  /* 0x0000740001e37983 */ /* 0x000f220000300800 */
[C---:B------:R-:W-:Y:S02]  /*e730*/  ISETP.LT.OR P3, PT, R34.reuse, 0xd9, !P0 ;  /* 0x000000d92200780c */ /* 0x040fe40004761670 */
[C---:B------:R-:W-:Y:S02]  /*e740*/  ISETP.LT.OR P5, PT, R34.reuse, 0xe1, !P1 ;  /* 0x000000e12200780c */ /* 0x040fe40004fa1670 */
[C---:B------:R-:W-:Y:S02]  /*e750*/  ISETP.LT.OR P6, PT, R34.reuse, 0xe2, !P1 ;  /* 0x000000e22200780c */ /* 0x040fe40004fc1670 */
[----:B------:R-:W-:-:S07]  /*e760*/  ISETP.LT.OR P4, PT, R34, 0xe2, !P0 ;  /* 0x000000e22200780c */ /* 0x000fce0004781670 */
[----:B------:R-:W-:Y:S01]  /*e770*/  @!P3 STG.E.U8 desc[UR22][R26.64+0xd8], R11 ;  /* 0x0000d80b1a00b986 */ /* 0x000fe2000c101116 */
[----:B------:R-:W-:-:S03]  /*e780*/  ISETP.LT.OR P3, PT, R34, 0xe1, !P0 ;  /* 0x000000e12200780c */ /* 0x000fc60004761670 */
[----:B------:R0:W-:Y:S01]  /*e790*/  @!P5 STG.E.U8 desc[UR22][R24.64+0xe0], R7 ;  /* 0x0000e0071800d986 */ /* 0x0001e2000c101116 */
[----:B------:R-:W-:-:S03]  /*e7a0*/  ISETP.LT.OR P5, PT, R34, 0xe9, !P1 ;  /* 0x000000e92200780c */ /* 0x000fc60004fa1670 */
[----:B------:R1:W-:Y:S01]  /*e7b0*/  @!P6 STG.E.U8 desc[UR22][R24.64+0xe1], R9 ;  /* 0x0000e1091800e986 */ /* 0x0003e2000c101116 */
[----:B------:R-:W-:Y:S02]  /*e7c0*/  ISETP.LT.OR P6, PT, R34, 0xea, !P1 ;  /* 0x000000ea2200780c */ /* 0x000fe40004fc1670 */
[----:B------:R-:W-:Y:S01]  /*e7d0*/  F2FP.SATFINITE.E4M3.F32.PACK_AB_MERGE_C R13, RZ, R4, RZ ;  /* 0x00000004ff0d723e */ /* 0x000fe200048070ff */
[----:B------:R1:W-:Y:S01]  /*e7e0*/  @!P4 STG.E.U8 desc[UR22][R26.64+0xe1], R5 ;  /* 0x0000e1051a00c986 */ /* 0x0003e2000c101116 */
[----:B0-----:R-:W-:-:S03]  /*e7f0*/  F2FP.SATFINITE.E4M3.F32.PACK_AB_MERGE_C R7, RZ, R2, RZ ;  /* 0x00000002ff07723e */ /* 0x001fc600048070ff */
[----:B------:R-:W-:Y:S01]  /*e800*/  @!P3 STG.E.U8 desc[UR22][R26.64+0xe0], R13 ;  /* 0x0000e00d1a00b986 */ /* 0x000fe2000c101116 */
[----:B-1----:R-:W-:-:S03]  /*e810*/  F2FP.SATFINITE.E4M3.F32.PACK_AB_MERGE_C R9, RZ, R3, RZ ;  /* 0x00000003ff09723e */ /* 0x002fc600048070ff */
[----:B------:R0:W-:Y:S01]  /*e820*/  @!P5 STG.E.U8 desc[UR22][R24.64+0xe8], R7 ;  /* 0x0000e8071800d986 */ /* 0x0001e2000c101116 */
[C---:B------:R-:W-:Y:S02]  /*e830*/  ISETP.LT.OR P3, PT, R34.reuse, 0xe9, !P0 ;  /* 0x000000e92200780c */ /* 0x040fe40004761670 */
[C---:B------:R-:W-:Y:S01]  /*e840*/  ISETP.LT.OR P4, PT, R34.reuse, 0xea, !P0 ;  /* 0x000000ea2200780c */ /* 0x040fe20004781670 */
[----:B------:R1:W-:Y:S01]  /*e850*/  @!P6 STG.E.U8 desc[UR22][R24.64+0xe9], R9 ;  /* 0x0000e9091800e986 */ /* 0x0003e2000c101116 */
[----:B------:R-:W-:Y:S01]  /*e860*/  ISETP.LT.OR P5, PT, R34, 0xf1, !P1 ;  /* 0x000000f12200780c */ /* 0x000fe20004fa1670 */
[----:B------:R-:W-:Y:S01]  /*e870*/  FMUL R2, R218, UR24 ;  /* 0x00000018da027c20 */ /* 0x000fe20008400000 */
[----:B------:R-:W-:Y:S02]  /*e880*/  ISETP.LT.OR P6, PT, R34, 0xf2, !P1 ;  /* 0x000000f22200780c */ /* 0x000fe40004fc1670 */
[----:B------:R-:W-:Y:S02]  /*e890*/  F2FP.SATFINITE.E4M3.F32.PACK_AB_MERGE_C R11, RZ, R0, RZ ;  /* 0x00000000ff0b723e */ /* 0x000fe400048070ff */
[----:B------:R-:W-:-:S03]  /*e8a0*/  F2FP.SATFINITE.E4M3.F32.PACK_AB_MERGE_C R5, RZ, R2, RZ ;  /* 0x00000002ff05723e */ /* 0x000fc600048070ff */
[----:B------:R-:W-:Y:S01]  /*e8b0*/  @!P3 STG.E.U8 desc[UR22][R26.64+0xe8], R11 ;  /* 0x0000e80b1a00b986 */ /* 0x000fe2000c101116 */
[----:B------:R-:W-:-:S03]  /*e8c0*/  ISETP.LT.OR P3, PT, R34, 0xf1, !P0 ;  /* 0x000000f12200780c */ /* 0x000fc60004761670 */
[----:B------:R-:W-:Y:S01]  /*e8d0*/  @!P4 STG.E.U8 desc[UR22][R26.64+0xe9], R5 ;  /* 0x0000e9051a00c986 */ /* 0x000fe2000c101116 */
[C---:B------:R-:W-:Y:S02]  /*e8e0*/  ISETP.LT.OR P4, PT, R34.reuse, 0xf9, !P1 ;  /* 0x000000f92200780c */ /* 0x040fe40004f81670 */
[----:B------:R-:W-:Y:S01]  /*e8f0*/  ISETP.LT.OR P1, PT, R34, 0xfa, !P1 ;  /* 0x000000fa2200780c */ /* 0x000fe20004f21670 */
[----:B------:R-:W-:-:S05]  /*e900*/  FMUL R0, R220, UR24 ;  /* 0x00000018dc007c20 */ /* 0x000fca0008400000 */
[----:B0-----:R-:W-:-:S05]  /*e910*/  F2FP.SATFINITE.E4M3.F32.PACK_AB_MERGE_C R7, RZ, R0, RZ ;  /* 0x00000000ff07723e */ /* 0x001fca00048070ff */
[----:B------:R0:W-:Y:S01]  /*e920*/  @!P5 STG.E.U8 desc[UR22][R24.64+0xf0], R7 ;  /* 0x0000f0071800d986 */ /* 0x0001e2000c101116 */
[----:B------:R-:W-:-:S05]  /*e930*/  FMUL R3, R221, UR24 ;  /* 0x00000018dd037c20 */ /* 0x000fca0008400000 */
[----:B-1----:R-:W-:Y:S02]  /*e940*/  F2FP.SATFINITE.E4M3.F32.PACK_AB_MERGE_C R9, RZ, R3, RZ ;  /* 0x00000003ff09723e */ /* 0x002fe400048070ff */
[----:B------:R-:W-:-:S03]  /*e950*/  ISETP.LT.OR P5, PT, R34, 0xf2, !P0 ;  /* 0x000000f22200780c */ /* 0x000fc600047a1670 */
[----:B------:R1:W-:Y:S01]  /*e960*/  @!P6 STG.E.U8 desc[UR22][R24.64+0xf1], R9 ;  /* 0x0000f1091800e986 */ /* 0x0003e2000c101116 */
[C---:B------:R-:W-:Y:S02]  /*e970*/  ISETP.LT.OR P6, PT, R34.reuse, 0xf9, !P0 ;  /* 0x000000f92200780c */ /* 0x040fe400047c1670 */
[----:B------:R-:W-:Y:S01]  /*e980*/  ISETP.LT.OR P0, PT, R34, 0xfa, !P0 ;  /* 0x000000fa2200780c */ /* 0x000fe20004701670 */
[----:B------:R-:W-:-:S05]  /*e990*/  FMUL R0, R223, UR24 ;  /* 0x00000018df007c20 */ /* 0x000fca0008400000 */
[----:B------:R-:W-:-:S05]  /*e9a0*/  F2FP.SATFINITE.E4M3.F32.PACK_AB_MERGE_C R13, RZ, R0, RZ ;  /* 0x00000000ff0d723e */ /* 0x000fca00048070ff */
[----:B------:R0:W-:Y:S01]  /*e9b0*/  @!P3 STG.E.U8 desc[UR22][R26.64+0xf0], R13 ;  /* 0x0000f00d1a00b986 */ /* 0x0001e2000c101116 */
[----:B---3--:R-:W-:Y:S01]  /*e9c0*/  FMUL R0, R222, UR24 ;  /* 0x00000018de007c20 */ /* 0x008fe20008400000 */
[----:B--2---:R-:W-:Y:S01]  /*e9d0*/  FMUL R2, R224, UR24 ;  /* 0x00000018e0027c20 */ /* 0x004fe20008400000 */
[----:B----4-:R-:W-:-:S03]  /*e9e0*/  FMUL R3, R225, UR24 ;  /* 0x00000018e1037c20 */ /* 0x010fc60008400000 */
[----:B0-----:R-:W-:Y:S01]  /*e9f0*/  F2FP.SATFINITE.E4M3.F32.PACK_AB_MERGE_C R7, RZ, R0, RZ ;  /* 0x00000000ff07723e */ /* 0x001fe200048070ff */
[----:B------:R-:W-:Y:S01]  /*ea00*/  FMUL R4, R226, UR24 ;  /* 0x00000018e2047c20 */ /* 0x000fe20008400000 */
[----:B------:R-:W-:Y:S01]  /*ea10*/  FMUL R5, R227, UR24 ;  /* 0x00000018e3057c20 */ /* 0x000fe20008400000 */
[----:B-1----:R-:W-:Y:S02]  /*ea20*/  F2FP.SATFINITE.E4M3.F32.PACK_AB_MERGE_C R9, RZ, R2, RZ ;  /* 0x00000002ff09723e */ /* 0x002fe400048070ff */
[----:B------:R-:W-:Y:S02]  /*ea30*/  F2FP.SATFINITE.E4M3.F32.PACK_AB_MERGE_C R3, RZ, R3, RZ ;  /* 0x00000003ff03723e */ /* 0x000fe400048070ff */
[----:B------:R-:W-:Y:S02]  /*ea40*/  F2FP.SATFINITE.E4M3.F32.PACK_AB_MERGE_C R11, RZ, R4, RZ ;  /* 0x00000004ff0b723e */ /* 0x000fe400048070ff */
[----:B------:R-:W-:Y:S01]  /*ea50*/  F2FP.SATFINITE.E4M3.F32.PACK_AB_MERGE_C R5, RZ, R5, RZ ;  /* 0x00000005ff05723e */ /* 0x000fe200048070ff */
[----:B------:R0:W-:Y:S04]  /*ea60*/  @!P5 STG.E.U8 desc[UR22][R26.64+0xf1], R7 ;  /* 0x0000f1071a00d986 */ /* 0x0001e8000c101116 */
[----:B------:R0:W-:Y:S04]  /*ea70*/  @!P4 STG.E.U8 desc[UR22][R24.64+0xf8], R9 ;  /* 0x0000f8091800c986 */ /* 0x0001e8000c101116 */
[----:B------:R0:W-:Y:S04]  /*ea80*/  @!P1 STG.E.U8 desc[UR22][R24.64+0xf9], R3 ;  /* 0x0000f90318009986 */ /* 0x0001e8000c101116 */
[----:B------:R0:W-:Y:S04]  /*ea90*/  @!P6 STG.E.U8 desc[UR22][R26.64+0xf8], R11 ;  /* 0x0000f80b1a00e986 */ /* 0x0001e8000c101116 */
[----:B------:R0:W-:Y:S02]  /*eaa0*/  @!P0 STG.E.U8 desc[UR22][R26.64+0xf9], R5 ;  /* 0x0000f9051a008986 */ /* 0x0001e4000c101116 */
.L_x_298:
[----:B------:R-:W-:Y:S05]  /*eab0*/  BSYNC B0 ;  /* 0x0000000000007941 */ /* 0x000fea0003800000 */
.L_x_40:
[----:B------:R-:W2:Y:S01]  /*eac0*/  LDL.LU R22, [R1+0x84] ;  /* 0x0000840001167983 */ /* 0x000ea20000300800 */
[----:B0-----:R-:W-:Y:S01]  /*ead0*/  IMAD.U32 R3, RZ, RZ, UR18 ;  /* 0x00000012ff037e24 */ /* 0x001fe2000f8e00ff */
[----:B------:R-:W-:Y:S02]  /*eae0*/  ULDC.64 UR6, c[0x0][0x650] ;  /* 0x0001940000067ab9 */ /* 0x000fe40000000a00 */
[----:B------:R-:W3:Y:S01]  /*eaf0*/  LDL.LU R19, [R1+0x88] ;  /* 0x0000880001137983 */ /* 0x000ee20000300800 */
[----:B-----5:R-:W-:Y:S01]  /*eb00*/  IMAD.U32 R0, RZ, RZ, UR20 ;  /* 0x00000014ff007e24 */ /* 0x020fe2000f8e00ff */
[----:B------:R0:W-:Y:S01]  /*eb10*/  SYNCS.ARRIVE.TRANS64.A1T0 RZ, [R3+UR29], RZ ;  /* 0x000000ff03ff79a7 */ /* 0x0001e2000810001d */
[----:B------:R-:W-:Y:S02]  /*eb20*/  IMAD.U32 R2, RZ, RZ, UR20 ;  /* 0x00000014ff027e24 */ /* 0x000fe4000f8e00ff */
[----:B------:R-:W-:Y:S02]  /*eb30*/  IMAD.MOV.U32 R4, RZ, RZ, -0x1 ;  /* 0xffffffffff047424 */ /* 0x000fe400078e00ff */
[----:B0-----:R-:W-:Y:S01]  /*eb40*/  IMAD.U32 R3, RZ, RZ, UR15 ;  /* 0x0000000fff037e24 */ /* 0x001fe2000f8e00ff */
[----:B---3--:R-:W-:-:S02]  /*eb50*/  LEA R19, P0, R0, R19, 0x1 ;  /* 0x0000001300137211 */ /* 0x008fc400078008ff */
[----:B------:R-:W-:Y:S02]  /*eb60*/  PRMT R0, RZ, 0x7610, R0 ;  /* 0x00007610ff007816 */ /* 0x000fe40000000000 */
[----:B--2---:R-:W-:Y:S01]  /*eb70*/  LEA.HI.X R22, R2, R22, R3, 0x1, P0 ;  /* 0x0000001602167211 */ /* 0x004fe200000f0c03 */
[----:B------:R-:W-:Y:S01]  /*eb80*/  IMAD.MOV.U32 R2, RZ, RZ, -0x1 ;  /* 0xffffffffff027424 */ /* 0x000fe200078e00ff */
[----:B------:R0:W-:Y:S01]  /*eb90*/  STL [R1+0x88], R19 ;  /* 0x0000881301007387 */ /* 0x0001e20000100800 */
[----:B------:R-:W-:Y:S01]  /*eba0*/  IMAD.MOV.U32 R3, RZ, RZ, -0x1 ;  /* 0xffffffffff037424 */ /* 0x000fe200078e00ff */
[----:B------:R-:W-:Y:S02]  /*ebb0*/  ISETP.GE.U32.AND P0, PT, R19, UR6, PT ;  /* 0x0000000613007c0c */ /* 0x000fe4000bf06070 */
[----:B------:R0:W-:Y:S02]  /*ebc0*/  STL [R1+0x84], R22 ;  /* 0x0000841601007387 */ /* 0x0001e40000100800 */
[----:B------:R-:W-:-:S02]  /*ebd0*/  ISETP.GE.U32.AND.EX P0, PT, R22, UR7, PT, P0 ;  /* 0x0000000716007c0c */ /* 0x000fc4000bf06100 */
[----:B------:R0:W-:Y:S04]  /*ebe0*/  STL [R1+0x8c], R4 ;  /* 0x00008c0401007387 */ /* 0x0001e80000100800 */
[----:B------:R0:W-:Y:S04]  /*ebf0*/  STL [R1+0x7c], R2 ;  /* 0x00007c0201007387 */ /* 0x0001e80000100800 */
[----:B------:R0:W-:Y:S03]  /*ec00*/  STL [R1+0x90], R3 ;  /* 0x0000900301007387 */ /* 0x0001e60000100800 */
[----:B------:R-:W-:Y:S05]  /*ec10*/  @P0 BRA `(.L_x_299) ;  /* 0x0000000400740947 */ /* 0x000fea0003800000 */
[----:B------:R-:W2:Y:S01]  /*ec20*/  S2R R14, SR_CTAID.X ;  /* 0x00000000000e7919 */ /* 0x000ea20000002500 */
[----:B------:R-:W3:Y:S01]  /*ec30*/  LDC.64 R8, c[0x0][0x628] ;  /* 0x00018a00ff087b82 */ /* 0x000ee20000000a00 */
[----:B------:R-:W-:Y:S01]  /*ec40*/  ULDC UR6, c[0x0][0x150] ;  /* 0x0000540000067ab9 */ /* 0x000fe20000000800 */
[----:B------:R-:W-:Y:S01]  /*ec50*/  IMAD.MOV.U32 R6, RZ, RZ, R19 ;  /* 0x000000ffff067224 */ /* 0x000fe200078e0013 */
[----:B------:R-:W0:Y:S01]  /*ec60*/  S2R R16, SR_CTAID.Y ;  /* 0x0000000000107919 */ /* 0x000e220000002600 */
[----:B------:R-:W-:-:S04]  /*ec70*/  IMAD.MOV.U32 R7, RZ, RZ, R22 ;  /* 0x000000ffff077224 */ /* 0x000fc800078e0016 */
[----:B------:R-:W0:Y:S08]  /*ec80*/  LDC R17, c[0x0][0x144] ;  /* 0x00005100ff117b82 */ /* 0x000e300000000800 */
[----:B------:R-:W0:Y:S08]  /*ec90*/  LDC R10, c[0x0][0x630] ;  /* 0x00018c00ff0a7b82 */ /* 0x000e300000000800 */
[----:B------:R-:W0:Y:S01]  /*eca0*/  LDC.64 R12, c[0x0][0x620] ;  /* 0x00018800ff0c7b82 */ /* 0x000e220000000a00 */
[----:B---3--:R-:W-:-:S04]  /*ecb0*/  ISETP.NE.U32.AND P0, PT, R8, RZ, PT ;  /* 0x000000ff0800720c */ /* 0x008fc80003f05070 */
[----:B------:R-:W-:Y:S02]  /*ecc0*/  ISETP.NE.AND.EX P0, PT, R9, RZ, PT, P0 ;  /* 0x000000ff0900720c */ /* 0x000fe40003f05300 */
[----:B--2---:R-:W-:-:S05]  /*ecd0*/  I2FP.F32.U32 R0, R14 ;  /* 0x0000000e00007245 */ /* 0x004fca0000201000 */
[----:B------:R-:W-:-:S04]  /*ece0*/  FMUL R0, R0, UR6 ;  /* 0x0000000600007c20 */ /* 0x000fc80008400000 */
[----:B------:R2:W3:Y:S02]  /*ecf0*/  F2I.U32.TRUNC.NTZ R15, R0 ;  /* 0x00000000000f7305 */ /* 0x0004e4000020f000 */
[----:B------:R-:W-:Y:S05]  /*ed00*/  @!P0 BRA `(.L_x_300) ;  /* 0x0000000000288947 */ /* 0x000fea0003800000 */
[----:B--2---:R-:W2:Y:S02]  /*ed10*/  LDC R0, c[0x0][0x634] ;  /* 0x00018d00ff007b82 */ /* 0x004ea40000000800 */
[----:B--2---:R-:W-:-:S05]  /*ed20*/  IADD3 R7, P0, R19, R0, RZ ;  /* 0x0000000013077210 */ /* 0x004fca0007f1e0ff */
[----:B------:R-:W-:-:S04]  /*ed30*/  IMAD.X R11, RZ, RZ, R22, P0 ;  /* 0x000000ffff0b7224 */ /* 0x000fc800000e0616 */
[----:B0-----:R-:W-:-:S04]  /*ed40*/  IMAD.WIDE.U32 R2, R11, R8, RZ ;  /* 0x000000080b027225 */ /* 0x001fc800078e00ff */
[----:B------:R-:W-:-:S04]  /*ed50*/  IMAD.WIDE.U32 R4, P0, R7, R9, R2 ;  /* 0x0000000907047225 */ /* 0x000fc80007800002 */
[----:B------:R-:W-:-:S04]  /*ed60*/  IMAD.WIDE.U32 R2, R7, R8, RZ ;  /* 0x0000000807027225 */ /* 0x000fc800078e00ff */
[----:B------:R-:W-:Y:S01]  /*ed70*/  IMAD.X R7, RZ, RZ, RZ, P0 ;  /* 0x000000ffff077224 */ /* 0x000fe200000e06ff */
[----:B------:R-:W-:Y:S01]  /*ed80*/  IADD3 RZ, P0, R3, R4, RZ ;  /* 0x0000000403ff7210 */ /* 0x000fe20007f1e0ff */
[----:B------:R-:W-:-:S04]  /*ed90*/  IMAD.MOV.U32 R6, RZ, RZ, R5 ;  /* 0x000000ffff067224 */ /* 0x000fc800078e0005 */
[----:B------:R-:W-:-:S08]  /*eda0*/  IMAD.WIDE.U32.X R6, R11, R9, R6, P0 ;  /* 0x000000090b067225 */ /* 0x000fd000000e0406 */
.L_x_300:
[-CC-:B0-----:R-:W-:Y:S01]  /*edb0*/  SHF.R.U64 R11, R6, R10.reuse, R7.reuse ;  /* 0x0000000a060b7219 */ /* 0x181fe20000001207 */
[----:B------:R-:W0:Y:S01]  /*edc0*/  LDC.64 R20, c[0x0][0x640] ;  /* 0x00019000ff147b82 */ /* 0x000e220000000a00 */
[----:B--2---:R-:W-:Y:S01]  /*edd0*/  SHF.R.U32.HI R0, RZ, R10, R7 ;  /* 0x0000000aff007219 */ /* 0x004fe20000011607 */
[----:B------:R-:W-:Y:S01]  /*ede0*/  IMAD.MOV.U32 R2, RZ, RZ, R19 ;  /* 0x000000ffff027224 */ /* 0x000fe200078e0013 */
[----:B------:R-:W-:Y:S01]  /*edf0*/  IADD3 R5, P0, RZ, -R11, RZ ;  /* 0x8000000bff057210 */ /* 0x000fe20007f1e0ff */
[----:B---3--:R-:W-:Y:S01]  /*ee00*/  IMAD.MOV R15, RZ, RZ, -R15 ;  /* 0x000000ffff0f7224 */ /* 0x008fe200078e0a0f */
[----:B------:R-:W-:Y:S01]  /*ee10*/  ULDC UR6, c[0x0][0x154] ;  /* 0x0000550000067ab9 */ /* 0x000fe20000000800 */
[----:B------:R-:W-:Y:S02]  /*ee20*/  IMAD.MOV.U32 R7, RZ, RZ, 0x1 ;  /* 0x00000001ff077424 */ /* 0x000fe400078e00ff */
[----:B------:R-:W2:Y:S01]  /*ee30*/  LDC R4, c[0x0][0x618] ;  /* 0x00018600ff047b82 */ /* 0x000ea20000000800 */
[----:B------:R-:W-:-:S02]  /*ee40*/  IMAD.X R3, RZ, RZ, ~R0, P0 ;  /* 0x000000ffff037224 */ /* 0x000fc400000e0e00 */
[----:B------:R-:W-:Y:S02]  /*ee50*/  IMAD R17, R17, R15, R14 ;  /* 0x0000000f11117224 */ /* 0x000fe400078e020e */
[-C--:B------:R-:W-:Y:S02]  /*ee60*/  IMAD R0, R3, R12.reuse, RZ ;  /* 0x0000000c03007224 */ /* 0x080fe400078e02ff */
[----:B------:R-:W-:Y:S01]  /*ee70*/  IMAD.MOV.U32 R3, RZ, RZ, R22 ;  /* 0x000000ffff037224 */ /* 0x000fe200078e0016 */
[----:B------:R-:W3:Y:S01]  /*ee80*/  LDC R6, c[0x0][0x608] ;  /* 0x00018200ff067b82 */ /* 0x000ee20000000800 */
[----:B------:R-:W-:-:S04]  /*ee90*/  IMAD.WIDE.U32 R2, R5, R12, R2 ;  /* 0x0000000c05027225 */ /* 0x000fc800078e0002 */
[----:B------:R-:W-:-:S03]  /*eea0*/  IMAD R5, R5, R13, R0 ;  /* 0x0000000d05057224 */ /* 0x000fc600078e0200 */
[----:B------:R-:W5:Y:S01]  /*eeb0*/  LDC R18, c[0x0][0x658] ;  /* 0x00019600ff127b82 */ /* 0x000f620000000800 */
[----:B------:R-:W-:Y:S01]  /*eec0*/  I2FP.F32.U32 R0, R16 ;  /* 0x0000001000007245 */ /* 0x000fe20000201000 */
[----:B------:R-:W-:Y:S01]  /*eed0*/  IMAD.IADD R3, R3, 0x1, R5 ;  /* 0x0000000103037824 */ /* 0x000fe200078e0205 */
[----:B0-----:R-:W-:Y:S01]  /*eee0*/  ISETP.NE.U32.AND P0, PT, R20, RZ, PT ;  /* 0x000000ff1400720c */ /* 0x001fe20003f05070 */
[----:B------:R-:W-:Y:S02]  /*eef0*/  IMAD.MOV.U32 R5, RZ, RZ, -0x1 ;  /* 0xffffffffff057424 */ /* 0x000fe400078e00ff */
[----:B------:R-:W-:Y:S02]  /*ef00*/  FMUL R0, R0, UR6 ;  /* 0x0000000600007c20 */ /* 0x000fe40008400000 */
[----:B------:R-:W0:Y:S01]  /*ef10*/  LDC R15, c[0x0][0x148] ;  /* 0x00005200ff0f7b82 */ /* 0x000e220000000800 */
[----:B--2---:R-:W-:Y:S01]  /*ef20*/  SHF.R.U64 R10, R2, R4, R3 ;  /* 0x00000004020a7219 */ /* 0x004fe20000001203 */
[----:B------:R2:W0:Y:S01]  /*ef30*/  F2I.U32.TRUNC.NTZ R13, R0 ;  /* 0x00000000000d7305 */ /* 0x000422000020f000 */
[----:B------:R-:W-:-:S02]  /*ef40*/  ISETP.NE.AND.EX P0, PT, R21, RZ, PT, P0 ;  /* 0x000000ff1500720c */ /* 0x000fc40003f05300 */
[----:B------:R-:W-:-:S03]  /*ef50*/  SHF.R.U32.HI R3, RZ, R4, R3 ;  /* 0x00000004ff037219 */ /* 0x000fc60000011603 */
[----:B------:R-:W0:Y:S01]  /*ef60*/  LDC R14, c[0x0][0x600] ;  /* 0x00018000ff0e7b82 */ /* 0x000e220000000800 */
[-CC-:B---3--:R-:W-:Y:S02]  /*ef70*/  SHF.R.U64 R8, R10, R6.reuse, R3.reuse ;  /* 0x000000060a087219 */ /* 0x188fe40000001203 */
[----:B------:R-:W-:-:S05]  /*ef80*/  SHF.R.U32.HI R3, RZ, R6, R3 ;  /* 0x00000006ff037219 */ /* 0x000fca0000011603 */
[----:B------:R-:W3:Y:S01]  /*ef90*/  LDC R22, c[0x0][0x648] ;  /* 0x00019200ff167b82 */ /* 0x000ee20000000800 */
[-CC-:B-----5:R-:W-:Y:S02]  /*efa0*/  SHF.R.U64 R12, R8, R18.reuse, R3.reuse ;  /* 0x00000012080c7219 */ /* 0x1a0fe40000001203 */
[-C--:B------:R-:W-:Y:S02]  /*efb0*/  SHF.L.U32 R5, R5, R18.reuse, RZ ;  /* 0x0000001205057219 */ /* 0x080fe400000006ff */
[-C--:B------:R-:W-:Y:S01]  /*efc0*/  SHF.R.U32.HI R3, RZ, R18.reuse, R3 ;  /* 0x00000012ff037219 */ /* 0x080fe20000011603 */
[----:B------:R-:W-:Y:S01]  /*efd0*/  IMAD.MOV.U32 R2, RZ, RZ, R12 ;  /* 0x000000ffff027224 */ /* 0x000fe200078e000c */
[----:B------:R-:W-:Y:S01]  /*efe0*/  SHF.L.U32 R18, R7, R18, RZ ;  /* 0x0000001207127219 */ /* 0x000fe200000006ff */
[----:B------:R-:W0:Y:S01]  /*eff0*/  LDC R23, c[0x0][0x638] ;  /* 0x00018e00ff177b82 */ /* 0x000e220000000800 */
[----:B------:R-:W-:-:S07]  /*f000*/  LOP3.LUT R19, RZ, R5, RZ, 0x33, !PT ;  /* 0x00000005ff137212 */ /* 0x000fce00078e33ff */
[----:B------:R-:W0:Y:S01]  /*f010*/  LDC R24, c[0x0][0x610] ;  /* 0x00018400ff187b82 */ /* 0x000e220000000800 */
[----:B--2---:R-:W-:Y:S05]  /*f020*/  @!P0 BRA `(.L_x_301) ;  /* 0x0000000000288947 */ /* 0x004fea0003800000 */
[----:B------:R-:W2:Y:S02]  /*f030*/  LDC R7, c[0x0][0x64c] ;  /* 0x00019300ff077b82 */ /* 0x000ea40000000800 */
[----:B--2---:R-:W-:-:S05]  /*f040*/  IADD3 R7, P0, R12, R7, RZ ;  /* 0x000000070c077210 */ /* 0x004fca0007f1e0ff */
        /* <DEDUP_REMOVED lines=8> */
.L_x_301:
[----:B---3--:R-:W-:Y:S01]  /*f0d0*/  SHF.R.U64 R0, R2, R22, R3 ;  /* 0x0000001602007219 */ /* 0x008fe20000001203 */
[----:B0-----:R-:W-:Y:S01]  /*f0e0*/  VIADD R7, R14, 0xffffffff ;  /* 0xffffffff0e077836 */ /* 0x001fe20000000000 */
[----:B------:R-:W-:Y:S01]  /*f0f0*/  LOP3.LUT R5, R8, R19, RZ, 0xc0, !PT ;  /* 0x0000001308057212 */ /* 0x000fe200078ec0ff */
[----:B------:R-:W-:Y:S02]  /*f100*/  IMAD.MOV R13, RZ, RZ, -R13 ;  /* 0x000000ffff0d7224 */ /* 0x000fe400078e0a0d */
[----:B------:R-:W-:Y:S02]  /*f110*/  IMAD.MOV R3, RZ, RZ, -R0 ;  /* 0x000000ffff037224 */ /* 0x000fe400078e0a00 */
[----:B------:R-:W-:Y:S01]  /*f120*/  IMAD R2, R18, R0, R5 ;  /* 0x0000000012027224 */ /* 0x000fe200078e0205 */
[----:B------:R-:W-:Y:S01]  /*f130*/  LOP3.LUT R5, R10, R7, RZ, 0xc0, !PT ;  /* 0x000000070a057212 */ /* 0x000fe200078ec0ff */
[----:B------:R-:W-:Y:S02]  /*f140*/  @P2 IMAD R17, R15, R13, R16 ;  /* 0x0000000d0f112224 */ /* 0x000fe400078e0210 */
[----:B------:R-:W-:-:S02]  /*f150*/  IMAD R0, R3, R23, R12 ;  /* 0x0000001703007224 */ /* 0x000fc400078e020c */
[----:B------:R-:W-:Y:S02]  /*f160*/  IMAD.MOV.U32 R4, RZ, RZ, 0x1 ;  /* 0x00000001ff047424 */ /* 0x000fe400078e00ff */
[----:B------:R-:W-:Y:S02]  /*f170*/  IMAD R2, R2, R24, R17 ;  /* 0x0000001802027224 */ /* 0x000fe400078e0211 */
[----:B------:R-:W-:Y:S01]  /*f180*/  IMAD R3, R0, R14, R5 ;  /* 0x0000000e00037224 */ /* 0x000fe200078e0205 */
[----:B------:R-:W-:-:S04]  /*f190*/  PRMT R0, R4, 0x7610, R0 ;  /* 0x0000761004007816 */ /* 0x000fc80000000000 */
[----:B------:R-:W-:Y:S02]  /*f1a0*/  SEL R4, R3, R2, !P2 ;  /* 0x0000000203047207 */ /* 0x000fe40005000000 */
[----:B------:R-:W-:-:S03]  /*f1b0*/  SEL R2, R2, R3, !P2 ;  /* 0x0000000302027207 */ /* 0x000fc60005000000 */
[----:B------:R2:W-:Y:S04]  /*f1c0*/  STL [R1+0x90], R4 ;  /* 0x0000900401007387 */ /* 0x0005e80000100800 */
[----:B------:R2:W-:Y:S04]  /*f1d0*/  STL [R1+0x7c], R11 ;  /* 0x00007c0b01007387 */ /* 0x0005e80000100800 */
[----:B------:R2:W-:Y:S02]  /*f1e0*/  STL [R1+0x8c], R2 ;  /* 0x00008c0201007387 */ /* 0x0005e40000100800 */
.L_x_299:
[----:B------:R-:W-:Y:S01]  /*f1f0*/  LOP3.LUT P0, RZ, R0, 0xff, RZ, 0xc0, !PT ;  /* 0x000000ff00ff7812 */ /* 0x000fe2000780c0ff */
[----:B------:R-:W-:-:S12]  /*f200*/  ULOP3.LUT UR30, UR30, 0x1, URZ, 0x3c, !UPT ;  /* 0x000000011e1e7892 */ /* 0x000fd8000f8e3c3f */
[----:B------:R-:W-:Y:S05]  /*f210*/  @P0 BRA `(.L_x_302) ;  /* 0xffffff2400a80947 */ /* 0x000fea000383ffff */
[----:B------:R-:W-:Y:S05]  /*f220*/  EXIT ;  /* 0x000000000000794d */ /* 0x000fea0003800000 */
.L_x_18:
[----:B------:R-:W-:-:S08]  /*f230*/  ISETP.NE.AND P0, PT, RZ, UR6, PT ;  /* 0x00000006ff007c0c */ /* 0x000fd0000bf05270 */
[----:B0123--:R-:W0:-:S00]  /*f240*/  USETMAXREG.DEALLOC.CTAPOOL 0x28 ;  /* 0x00000028000079c8 */ /* 0x00fe0000080e0500 */
[----:B------:R-:W-:Y:S05]  /*f250*/  @P0 EXIT ;  /* 0x000000000000094d */ /* 0x000fea0003800000 */
[----:B0-----:R-:W-:Y:S01]  /*f260*/  LOP3.LUT P0, RZ, R0, 0xff, RZ, 0xc0, !PT ;  /* 0x000000ff00ff7812 */ /* 0x001fe2000780c0ff */
[----:B------:R-:W-:Y:S02]  /*f270*/  IMAD.MOV.U32 R0, RZ, RZ, 0x1 ;  /* 0x00000001ff007424 */ /* 0x000fe400078e00ff */
[----:B------:R-:W-:-:S10]  /*f280*/  IMAD.MOV.U32 R8, RZ, RZ, RZ ;  /* 0x000000ffff087224 */ /* 0x000fd400078e00ff */
[----:B------:R-:W-:Y:S05]  /*f290*/  @!P0 BRA `(.L_x_303) ;  /* 0x0000000c00988947 */ /* 0x000fea0003800000 */
[----:B------:R-:W0:Y:S01]  /*f2a0*/  S2UR UR5, SR_CgaCtaId ;  /* 0x00000000000579c3 */ /* 0x000e220000008800 */
[----:B------:R-:W-:Y:S01]  /*f2b0*/  UMOV UR7, 0x1 ;  /* 0x0000000100077882 */ /* 0x000fe20000000000 */
[----:B------:R-:W-:Y:S01]  /*f2c0*/  LOP3.LUT P0, RZ, R2, 0x1f, RZ, 0xc0, !PT ;  /* 0x0000001f02ff7812 */ /* 0x000fe2000780c0ff */
[----:B------:R-:W-:Y:S01]  /*f2d0*/  ULDC UR17, c[0x0][0x658] ;  /* 0x0001960000117ab9 */ /* 0x000fe20000000800 */
[----:B------:R-:W-:Y:S01]  /*f2e0*/  UMOV UR6, 0xffffffff ;  /* 0xffffffff00067882 */ /* 0x000fe20000000000 */
[----:B------:R-:W-:Y:S01]  /*f2f0*/  BSSY B0, `(.L_x_303) ;  /* 0x00000e0000007945 */ /* 0x000fe20003800000 */
[----:B------:R-:W-:Y:S01]  /*f300*/  USHF.L.U32 UR6, UR6, UR17, URZ ;  /* 0x0000001106067299 */ /* 0x000fe2000800063f */
[C---:B------:R-:W-:Y:S01]  /*f310*/  ISETP.NE.AND P3, PT, R3.reuse, RZ, PT ;  /* 0x000000ff0300720c */ /* 0x040fe20003f65270 */
[----:B------:R-:W-:Y:S01]  /*f320*/  IMAD.MOV.U32 R9, RZ, RZ, 0x1 ;  /* 0x00000001ff097424 */ /* 0x000fe200078e00ff */
[----:B------:R-:W-:Y:S01]  /*f330*/  ISETP.NE.OR P0, PT, R3, RZ, !P0 ;  /* 0x000000ff0300720c */ /* 0x000fe20004705670 */
[----:B------:R-:W-:Y:S01]  /*f340*/  IMAD.MOV.U32 R0, RZ, RZ, 0x1 ;  /* 0x00000001ff007424 */ /* 0x000fe200078e00ff */
[----:B------:R-:W-:Y:S01]  /*f350*/  ULDC UR16, c[0x0][0x600] ;  /* 0x0001800000107ab9 */ /* 0x000fe20000000800 */
[----:B------:R-:W-:Y:S01]  /*f360*/  IMAD.MOV.U32 R8, RZ, RZ, RZ ;  /* 0x000000ffff087224 */ /* 0x000fe200078e00ff */
[----:B------:R-:W-:Y:S01]  /*f370*/  UMOV UR24, 0x5 ;  /* 0x0000000500187882 */ /* 0x000fe20000000000 */
[----:B------:R-:W-:-:S02]  /*f380*/  UIADD3 UR35, UR14, 0x1, URZ ;  /* 0x000000010e237890 */ /* 0x000fc4000fffe03f */
[----:B------:R-:W-:Y:S02]  /*f390*/  ULOP3.LUT UR34, UR13, 0x2, URZ, 0xfc, !UPT ;  /* 0x000000020d227892 */ /* 0x000fe4000f8efc3f */
[----:B------:R-:W-:Y:S02]  /*f3a0*/  UIADD3 UR16, UR16, -0x1, URZ ;  /* 0xffffffff10107890 */ /* 0x000fe4000fffe03f */
[----:B------:R-:W-:Y:S02]  /*f3b0*/  USHF.L.U32 UR17, UR7, UR17, URZ ;  /* 0x0000001107117299 */ /* 0x000fe4000800063f */
[----:B------:R-:W-:Y:S02]  /*f3c0*/  ULOP3.LUT UR22, URZ, UR6, URZ, 0x33, !UPT ;  /* 0x000000063f167292 */ /* 0x000fe4000f8e333f */
[----:B0-----:R-:W-:Y:S02]  /*f3d0*/  ULOP3.LUT UR4, UR5, 0x1, URZ, 0xc0, !UPT ;  /* 0x0000000105047892 */ /* 0x001fe4000f8ec03f */
[----:B------:R-:W-:-:S02]  /*f3e0*/  USHF.R.U32.HI UR29, URZ, 0x1, UR5 ;  /* 0x000000013f1d7899 */ /* 0x000fc40008011605 */
[----:B------:R-:W-:Y:S02]  /*f3f0*/  USHF.L.U32 UR18, UR5, 0x7, URZ ;  /* 0x0000000705127899 */ /* 0x000fe4000800063f */
[----:B------:R-:W-:Y:S02]  /*f400*/  USHF.L.U32 UR19, UR5, 0xd, URZ ;  /* 0x0000000d05137899 */ /* 0x000fe4000800063f */
[----:B------:R-:W-:Y:S02]  /*f410*/  ULOP3.LUT UR5, UR5, 0xfffffffe, URZ, 0xc0, !UPT ;  /* 0xfffffffe05057892 */ /* 0x000fe4000f8ec03f */
[----:B------:R-:W-:Y:S02]  /*f420*/  UISETP.GT.U32.AND UP0, UPT, UR4, 0xffff, UPT ;  /* 0x0000ffff0400788c */ /* 0x000fe4000bf04070 */
[----:B------:R-:W-:Y:S02]  /*f430*/  USHF.L.U32 UR23, UR7, UR5, URZ ;  /* 0x0000000507177299 */ /* 0x000fe4000800063f */
[----:B------:R-:W-:-:S02]  /*f440*/  ULOP3.LUT UR5, UR5, 0x1, URZ, 0xfc, !UPT ;  /* 0x0000000105057892 */ /* 0x000fc4000f8efc3f */
[----:B------:R-:W-:Y:S02]  /*f450*/  USEL UR4, UR4, 0xffff, !UP0 ;  /* 0x0000ffff04047887 */ /* 0x000fe4000c000000 */
[----:B------:R-:W-:Y:S02]  /*f460*/  USHF.L.U32 UR5, UR7, UR5, URZ ;  /* 0x0000000507057299 */ /* 0x000fe4000800063f */
[----:B------:R-:W-:Y:S02]  /*f470*/  ULOP3.LUT UR4, UR4, 0xffff, URZ, 0xc0, !UPT ;  /* 0x0000ffff04047892 */ /* 0x000fe4000f8ec03f */
[----:B------:R-:W-:Y:S02]  /*f480*/  ULOP3.LUT UR18, UR18, 0x80, URZ, 0xc0, !UPT ;  /* 0x0000008012127892 */ /* 0x000fe4000f8ec03f */
[----:B------:R-:W-:Y:S02]  /*f490*/  ULOP3.LUT UR19, UR19, 0x2000, URZ, 0xc0, !UPT ;  /* 0x0000200013137892 */ /* 0x000fe4000f8ec03f */
[----:B------:R-:W-:-:S02]  /*f4a0*/  ULOP3.LUT UR23, UR23, UR5, URZ, 0xfc, !UPT ;  /* 0x0000000517177292 */ /* 0x000fc4000f8efc3f */
[----:B------:R-:W-:Y:S01]  /*f4b0*/  USHF.L.U32 UR24, UR24, UR4, URZ ;  /* 0x0000000418187299 */ /* 0x000fe2000800063f */
[----:B------:R-:W-:-:S11]  /*f4c0*/  ULDC.64 UR30, c[0x0][0x198] ;  /* 0x00006600001e7ab9 */ /* 0x000fd60000000a00 */
.L_x_315:
[----:B------:R-:W-:-:S03]  /*f4d0*/  UMOV UR4, 0xffffffff ;  /* 0xffffffff00047882 */ /* 0x000fc60000000000 */
[----:B01----:R-:W-:Y:S05]  /*f4e0*/  BRA.DIV UR4, `(.L_x_304) ;  /* 0x00000016042c7947 */ /* 0x003fea000b800000 */
[----:B------:R-:W-:-:S13]  /*f4f0*/  ELECT P1, URZ, PT ;  /* 0x00000000003f782f */ /* 0x000fda0003820000 */
.L_x_335:
[----:B------:R-:W0:Y:S01]  /*f500*/  LDC R2, c[0x0][0x28c] ;  /* 0x0000a300ff027b82 */ /* 0x000e220000000800 */
[----:B------:R-:W-:Y:S01]  /*f510*/  BSSY B1, `(.L_x_305) ;  /* 0x0000040000017945 */ /* 0x000fe20003800000 */
[----:B0-----:R-:W-:-:S13]  /*f520*/  ISETP.LT.OR P1, PT, R2, 0x1, !P1 ;  /* 0x000000010200780c */ /* 0x001fda0004f21670 */
[----:B------:R-:W-:Y:S05]  /*f530*/  @P1 BRA `(.L_x_306) ;  /* 0x0000000000f41947 */ /* 0x000fea0003800000 */
[----:B------:R-:W2:Y:S04]  /*f540*/  LDL.LU R4, [R1+0x90] ;  /* 0x0000900001047983 */ /* 0x000ea80000300800 */
[----:B------:R-:W3:Y:S01]  /*f550*/  LDL.LU R3, [R1+0x8c] ;  /* 0x00008c0001037983 */ /* 0x000ee20000300800 */
[----:B------:R-:W-:Y:S02]  /*f560*/  IMAD.MOV.U32 R12, RZ, RZ, RZ ;  /* 0x000000ffff0c7224 */ /* 0x000fe400078e00ff */
[----:B------:R-:W-:Y:S02]  /*f570*/  IMAD.U32 R13, RZ, RZ, UR35 ;  /* 0x00000023ff0d7e24 */ /* 0x000fe4000f8e00ff */
[----:B------:R-:W-:Y:S01]  /*f580*/  IMAD.MOV.U32 R2, RZ, RZ, R0 ;  /* 0x000000ffff027224 */ /* 0x000fe200078e0000 */
[----:B--2---:R-:W-:-:S02]  /*f590*/  LEA R6, R4, UR18, 0x8 ;  /* 0x0000001204067c11 */ /* 0x004fc4000f8e40ff */
[----:B---3--:R-:W-:Y:S01]  /*f5a0*/  LEA R4, R3, UR29, 0x1 ;  /* 0x0000001d03047c11 */ /* 0x008fe2000f8e08ff */
[----:B------:R-:W-:-:S04]  /*f5b0*/  IMAD.MOV.U32 R3, RZ, RZ, R8 ;  /* 0x000000ffff037224 */ /* 0x000fc800078e0008 */
[----:B------:R-:W-:-:S07]  /*f5c0*/  IMAD.SHL.U32 R7, R4, 0x20, RZ ;  /* 0x0000002004077824 */ /* 0x000fce00078e00ff */
.L_x_310:
[----:B------:R-:W0:Y:S01]  /*f5d0*/  S2R R5, SR_CgaCtaId ;  /* 0x0000000000057919 */ /* 0x000e220000008800 */
[----:B------:R-:W-:-:S04]  /*f5e0*/  MOV R4, 0x400 ;  /* 0x0000040000047802 */ /* 0x000fc80000000f00 */
[----:B0-----:R-:W-:Y:S02]  /*f5f0*/  LEA R10, R5, R4, 0x18 ;  /* 0x00000004050a7211 */ /* 0x001fe400078ec0ff */
[----:B------:R-:W-:Y:S01]  /*f600*/  SHF.L.U32 R4, R2, 0x1f, RZ ;  /* 0x0000001f02047819 */ /* 0x000fe200000006ff */
[----:B------:R-:W0:Y:S02]  /*f610*/  @!P3 LDC R5, c[0x0][0x500] ;  /* 0x00014000ff05bb82 */ /* 0x000e240000000800 */
[----:B------:R-:W-:-:S04]  /*f620*/  IMAD R11, R3, 0x8, R10 ;  /* 0x00000008030b7824 */ /* 0x000fc800078e020a */
[----:B------:R-:W1:Y:S02]  /*f630*/  SYNCS.PHASECHK.TRANS64.TRYWAIT P1, [R11+URZ+0x58], R4 ;  /* 0x000058040b0075a7 */ /* 0x000e64000802017f */
[----:B-1----:R-:W-:Y:S05]  /*f640*/  @!P1 BRA `(.L_x_307) ;  /* 0x0000001000f49947 */ /* 0x002fea0003800000 */
.L_x_336:
[----:B------:R-:W-:Y:S01]  /*f650*/  UPRMT UR4, UR34, 0x9910, URZ ;  /* 0x0000991022047896 */ /* 0x000fe2000800003f */
[----:B0-----:R0:W-:Y:S03]  /*f660*/  @!P3 SYNCS.ARRIVE.TRANS64 RZ, [R11+URZ], R5 ;  /* 0x000000050bffb9a7 */ /* 0x0011e6000800003f */
[----:B------:R-:W-:-:S06]  /*f670*/  UISETP.NE.AND UP0, UPT, UR4, 0x2, UPT ;  /* 0x000000020400788c */ /* 0x000fcc000bf05270 */
[----:B------:R-:W-:-:S13]  /*f680*/  PLOP3.LUT P1, PT, PT, PT, UP0, 0x80, 0x0 ;  /* 0x000000000000781c */ /* 0x000fda0003f2f008 */
[----:B0-----:R-:W-:Y:S05]  /*f690*/  @P1 BRA `(.L_x_308) ;  /* 0x0000000000041947 */ /* 0x001fea0003800000 */
[----:B------:R-:W-:Y:S01]  /*f6a0*/  BPT.TRAP 0x1 ;  /* 0x000000040000795c */ /* 0x000fe20000300000 */
.L_x_308:
[----:B------:R-:W-:Y:S05]  /*f6b0*/  @P0 BRA `(.L_x_309) ;  /* 0x0000000000040947 */ /* 0x000fea0003800000 */
[----:B------:R-:W-:Y:S01]  /*f6c0*/  BPT.TRAP 0x1 ;  /* 0x000000040000795c */ /* 0x000fe20000300000 */
.L_x_309:
[----:B------:R-:W2:Y:S01]  /*f6d0*/  LDL R5, [R1+0x7c] ;  /* 0x00007c0001057983 */ /* 0x000ea20000100800 */
[----:B-1----:R-:W-:Y:S01]  /*f6e0*/  LEA R4, R3, UR29, 0x1 ;  /* 0x0000001d03047c11 */ /* 0x002fe2000f8e08ff */
[----:B------:R-:W-:Y:S01]  /*f6f0*/  VIADD R13, R13, 0xffffffff ;  /* 0xffffffff0d0d7836 */ /* 0x000fe20000000000 */
[----:B------:R-:W-:Y:S01]  /*f700*/  R2UR UR8, R3 ;  /* 0x00000000030872ca */ /* 0x000fe200000e0000 */
[----:B------:R-:W-:Y:S01]  /*f710*/  UIADD3 UR4, UP0, UR30, 0xf0, URZ ;  /* 0x000000f01e047890 */ /* 0x000fe2000ff1e03f */
[----:B------:R-:W-:Y:S01]  /*f720*/  R2UR UR27, R10 ;  /* 0x000000000a1b72ca */ /* 0x000fe200000e0000 */
[----:B------:R-:W-:Y:S01]  /*f730*/  IMAD.U32 R4, R4, 0x800, R10 ;  /* 0x0000080004047824 */ /* 0x000fe200078e000a */
[----:B------:R-:W-:Y:S01]  /*f740*/  R2UR UR9, R11 ;  /* 0x000000000b0972ca */ /* 0x000fe200000e0000 */
[----:B------:R-:W-:Y:S01]  /*f750*/  UIADD3 UR32, UP1, UR30, 0x1f0, URZ ;  /* 0x000001f01e207890 */ /* 0x000fe2000ff3e03f */
[----:B------:R-:W-:Y:S01]  /*f760*/  R2UR UR11, R7 ;  /* 0x00000000070b72ca */ /* 0x000fe200000e0000 */
[----:B------:R-:W-:Y:S01]  /*f770*/  UPRMT UR25, URZ, 0x5410, UR24 ;  /* 0x000054103f197896 */ /* 0x000fe20008000018 */
[----:B------:R-:W-:Y:S01]  /*f780*/  R2UR UR5, R4 ;  /* 0x00000000040572ca */ /* 0x000fe200000e0000 */
[----:B------:R-:W-:Y:S01]  /*f790*/  VIADD R3, R3, 0x1 ;  /* 0x0000000103037836 */ /* 0x000fe20000000000 */
[----:B------:R-:W-:Y:S01]  /*f7a0*/  R2UR UR10, R12 ;  /* 0x000000000c0a72ca */ /* 0x000fe200000e0000 */
[----:B------:R-:W-:Y:S01]  /*f7b0*/  UPRMT UR36, URZ, 0x5410, UR23 ;  /* 0x000054103f247896 */ /* 0x000fe20008000017 */
[----:B------:R-:W-:Y:S01]  /*f7c0*/  R2UR UR28, R6 ;  /* 0x00000000061c72ca */ /* 0x000fe200000e0000 */
[----:B------:R-:W-:Y:S01]  /*f7d0*/  ULEA UR8, UR8, UR19, 0xe ;  /* 0x0000001308087291 */ /* 0x000fe2000f8e703f */
[----:B------:R-:W-:Y:S01]  /*f7e0*/  ISETP.GT.AND P4, PT, R13, 0x1, PT ;  /* 0x000000010d00780c */ /* 0x000fe20003f84270 */
[----:B------:R-:W-:Y:S01]  /*f7f0*/  UIADD3.X UR33, URZ, UR31, URZ, UP1, !UPT ;  /* 0x0000001f3f217290 */ /* 0x000fe20008ffe43f */
[C---:B------:R-:W-:Y:S01]  /*f800*/  ISETP.NE.AND P1, PT, R3.reuse, 0xb, PT ;  /* 0x0000000b0300780c */ /* 0x040fe20003f25270 */
[----:B------:R-:W-:Y:S01]  /*f810*/  UIADD3 UR27, UR27, 0xb180, UR8 ;  /* 0x0000b1801b1b7890 */ /* 0x000fe2000fffe008 */
[----:B------:R-:W-:Y:S01]  /*f820*/  VIADD R12, R12, 0x40 ;  /* 0x000000400c0c7836 */ /* 0x000fe20000000000 */
[----:B------:R-:W-:Y:S01]  /*f830*/  UMOV UR6, 0x0 ;  /* 0x0000000000067882 */ /* 0x000fe20000000000 */
[----:B------:R-:W-:Y:S01]  /*f840*/  UMOV UR7, 0x10000000 ;  /* 0x1000000000077882 */ /* 0x000fe20000000000 */
[----:B------:R-:W-:Y:S01]  /*f850*/  UIADD3 UR26, UR5, 0x180, URZ ;  /* 0x00000180051a7890 */ /* 0x000fe2000fffe03f */
[----:B------:R-:W-:Y:S01]  /*f860*/  SEL R3, R3, RZ, P1 ;  /* 0x000000ff03037207 */ /* 0x000fe20000800000 */
[----:B------:R-:W-:-:S05]  /*f870*/  UIADD3.X UR5, URZ, UR31, URZ, UP0, !UPT ;  /* 0x0000001f3f057290 */ /* 0x000fca00087fe43f */
[----:B------:R-:W-:Y:S01]  /*f880*/  UMOV UR8, UR26 ;  /* 0x0000001a00087c82 */ /* 0x000fe20008000000 */
[----:B--2---:R-:W-:Y:S02]  /*f890*/  R2UR UR12, R5 ;  /* 0x00000000050c72ca */ /* 0x004fe400000e0000 */
[----:B------:R-:W-:-:S04]  /*f8a0*/  SEL R5, RZ, 0x1, P1 ;  /* 0x00000001ff057807 */ /* 0x000fc80000800000 */
[----:B------:R-:W-:-:S07]  /*f8b0*/  LOP3.LUT R2, R2, R5, RZ, 0x3c, !PT ;  /* 0x0000000502027212 */ /* 0x000fce00078e3cff */
[----:B------:R0:W-:Y:S02]  /*f8c0*/  UTMALDG.3D.MULTICAST [UR8], [UR4], UR25, desc[UR6] ;  /* 0x00000608040073b4 */ /* 0x0001e40008011819 */
[----:B0-----:R-:W-:Y:S01]  /*f8d0*/  UMOV UR8, UR27 ;  /* 0x0000001b00087c82 */ /* 0x001fe20008000000 */
[----:B------:R-:W-:Y:S02]  /*f8e0*/  UMOV UR11, UR28 ;  /* 0x0000001c000b7c82 */ /* 0x000fe40008000000 */
[----:B------:R0:W-:Y:S02]  /*f8f0*/  UTMALDG.3D.MULTICAST [UR8], [UR32], UR36, desc[UR6] ;  /* 0x00000608200073b4 */ /* 0x0001e40008011824 */
[----:B0-----:R-:W-:Y:S05]  /*f900*/  @P4 BRA `(.L_x_310) ;  /* 0xfffffffc00304947 */ /* 0x001fea000383ffff */
.L_x_306:
[----:B------:R-:W-:Y:S05]  /*f910*/  BSYNC B1 ;  /* 0x0000000000017941 */ /* 0x000fea0003800000 */
.L_x_305:
[----:B------:R-:W2:Y:S01]  /*f920*/  LDL.LU R15, [R1+0x84] ;  /* 0x00008400010f7983 */ /* 0x000ea20000300800 */
[----:B------:R-:W-:Y:S01]  /*f930*/  LOP3.LUT P5, RZ, R9, 0xff, RZ, 0xc0, !PT ;  /* 0x000000ff09ff7812 */ /* 0x000fe200078ac0ff */
[----:B------:R-:W-:Y:S01]  /*f940*/  VIADD R8, R8, UR14 ;  /* 0x0000000e08087c36 */ /* 0x000fe20008000000 */
[----:B------:R-:W-:Y:S01]  /*f950*/  UISETP.GE.U32.AND UP0, UPT, UR14, 0xb, UPT ;  /* 0x0000000b0e00788c */ /* 0x000fe2000bf06070 */
[----:B------:R-:W3:Y:S01]  /*f960*/  LDL.LU R14, [R1+0x88] ;  /* 0x00008800010e7983 */ /* 0x000ee20000300800 */
[----:B------:R-:W-:Y:S01]  /*f970*/  IMAD.U32 R5, RZ, RZ, UR14 ;  /* 0x0000000eff057e24 */ /* 0x000fe2000f8e00ff */
[----:B------:R-:W-:Y:S01]  /*f980*/  ULDC.64 UR4, c[0x0][0x650] ;  /* 0x0001940000047ab9 */ /* 0x000fe20000000a00 */
[----:B------:R-:W-:Y:S01]  /*f990*/  ISETP.GT.U32.AND P1, PT, R8, 0xa, PT ;  /* 0x0000000a0800780c */ /* 0x000fe20003f24070 */
[----:B------:R-:W-:Y:S01]  /*f9a0*/  BSSY B1, `(.L_x_311) ;  /* 0x0000072000017945 */ /* 0x000fe20003800000 */
[----:B------:R-:W-:Y:S02]  /*f9b0*/  PLOP3.LUT P4, PT, PT, PT, UP0, 0x80, 0x0 ;  /* 0x000000000000781c */ /* 0x000fe40003f8f008 */
[----:B------:R-:W-:-:S02]  /*f9c0*/  ISETP.LT.U32.AND P1, PT, R5, 0xb, P1 ;  /* 0x0000000b0500780c */ /* 0x000fc40000f21070 */
[----:B------:R-:W-:Y:S01]  /*f9d0*/  PRMT R9, RZ, 0x7610, R9 ;  /* 0x00007610ff097816 */ /* 0x000fe20000000009 */
[----:B------:R-:W0:Y:S01]  /*f9e0*/  @P5 S2R R3, SR_CgaCtaId ;  /* 0x0000000000035919 */ /* 0x000e220000008800 */
[----:B------:R-:W-:-:S04]  /*f9f0*/  @P5 MOV R2, 0x400 ;  /* 0x0000040000025802 */ /* 0x000fc80000000f00 */
[----:B0-----:R-:W-:Y:S01]  /*fa00*/  @P5 LEA R4, R3, R2, 0x18 ;  /* 0x0000000203045211 */ /* 0x001fe200078ec0ff */
[----:B------:R-:W-:-:S03]  /*fa10*/  IMAD.WIDE.U32 R2, R8, -0x45d1745d, RZ ;  /* 0xba2e8ba308027825 */ /* 0x000fc600078e00ff */
[----:B------:R0:W-:Y:S02]  /*fa20*/  @P5 SYNCS.ARRIVE.TRANS64.A1T0 RZ, [R4+URZ+0xe8], RZ ;  /* 0x0000e8ff04ff59a7 */ /* 0x0001e4000810003f */
[----:B------:R-:W-:Y:S02]  /*fa30*/  SHF.R.U32.HI R5, RZ, 0x3, R3 ;  /* 0x00000003ff057819 */ /* 0x000fe40000011603 */
[----:B------:R-:W-:Y:S02]  /*fa40*/  SEL R3, RZ, 0x1, !P1 ;  /* 0x00000001ff037807 */ /* 0x000fe40004800000 */
[----:B------:R-:W-:Y:S01]  /*fa50*/  PRMT R2, RZ, 0x7610, R2 ;  /* 0x00007610ff027816 */ /* 0x000fe20000000002 */
[----:B------:R-:W-:Y:S01]  /*fa60*/  IMAD R8, R5, -0xb, R8 ;  /* 0xfffffff505087824 */ /* 0x000fe200078e0208 */
[----:B------:R-:W-:Y:S01]  /*fa70*/  LOP3.LUT R0, R0, R3, RZ, 0x3c, !PT ;  /* 0x0000000300007212 */ /* 0x000fe200078e3cff */
[----:B0-----:R-:W-:Y:S02]  /*fa80*/  IMAD.MOV.U32 R4, RZ, RZ, -0x1 ;  /* 0xffffffffff047424 */ /* 0x001fe400078e00ff */
[----:B------:R-:W-:Y:S01]  /*fa90*/  IMAD.MOV.U32 R3, RZ, RZ, -0x1 ;  /* 0xffffffffff037424 */ /* 0x000fe200078e00ff */
[----:B------:R-:W-:Y:S01]  /*faa0*/  @P4 LOP3.LUT R0, R0, 0x1, R5, 0x78, !PT ;  /* 0x0000000100004812 */ /* 0x000fe200078e7805 */
[----:B------:R-:W-:Y:S01]  /*fab0*/  IMAD.MOV.U32 R5, RZ, RZ, -0x1 ;  /* 0xffffffffff057424 */ /* 0x000fe200078e00ff */
[----:B---3--:R-:W-:-:S04]  /*fac0*/  IADD3 R14, P5, R14, UR20, RZ ;  /* 0x000000140e0e7c10 */ /* 0x008fc8000ffbe0ff */
[----:B--2---:R-:W-:Y:S01]  /*fad0*/  IADD3.X R15, R15, UR15, RZ, P5, !PT ;  /* 0x0000000f0f0f7c10 */ /* 0x004fe2000affe4ff */
[----:B------:R0:W-:Y:S01]  /*fae0*/  STL [R1+0x88], R14 ;  /* 0x0000880e01007387 */ /* 0x0001e20000100800 */
[----:B------:R-:W-:-:S03]  /*faf0*/  ISETP.GE.U32.AND P1, PT, R14, UR4, PT ;  /* 0x000000040e007c0c */ /* 0x000fc6000bf26070 */
[----:B------:R0:W-:Y:S01]  /*fb00*/  STL [R1+0x84], R15 ;  /* 0x0000840f01007387 */ /* 0x0001e20000100800 */
[----:B------:R-:W-:-:S03]  /*fb10*/  ISETP.GE.U32.AND.EX P1, PT, R15, UR5, PT, P1 ;  /* 0x000000050f007c0c */ /* 0x000fc6000bf26110 */
[----:B------:R0:W-:Y:S04]  /*fb20*/  STL [R1+0x8c], R5 ;  /* 0x00008c0501007387 */ /* 0x0001e80000100800 */
[----:B------:R0:W-:Y:S04]  /*fb30*/  STL [R1+0x90], R4 ;  /* 0x0000900401007387 */ /* 0x0001e80000100800 */
[----:B------:R0:W-:Y:S02]  /*fb40*/  STL [R1+0x7c], R3 ;  /* 0x00007c0301007387 */ /* 0x0001e40000100800 */
[----:B------:R-:W-:Y:S05]  /*fb50*/  @P1 BRA `(.L_x_312) ;  /* 0x0000000400581947 */ /* 0x000fea0003800000 */
[----:B------:R-:W-:Y:S01]  /*fb60*/  ULDC.64 UR4, c[0x0][0x628] ;  /* 0x00018a0000047ab9 */ /* 0x000fe20000000a00 */
[----:B------:R-:W1:Y:S01]  /*fb70*/  S2R R12, SR_CTAID.X ;  /* 0x00000000000c7919 */ /* 0x000e620000002500 */
[----:B------:R-:W-:Y:S01]  /*fb80*/  ISETP.NE.U32.AND P1, PT, RZ, UR4, PT ;  /* 0x00000004ff007c0c */ /* 0x000fe2000bf25070 */
[----:B------:R-:W-:Y:S01]  /*fb90*/  ULDC UR7, c[0x0][0x630] ;  /* 0x00018c0000077ab9 */ /* 0x000fe20000000800 */
[----:B------:R-:W-:Y:S01]  /*fba0*/  IMAD.MOV.U32 R2, RZ, RZ, R14 ;  /* 0x000000ffff027224 */ /* 0x000fe200078e000e */
[----:B------:R-:W2:Y:S01]  /*fbb0*/  S2R R10, SR_CTAID.Y ;  /* 0x00000000000a7919 */ /* 0x000ea20000002600 */
[----:B------:R-:W-:Y:S01]  /*fbc0*/  ISETP.NE.AND.EX P1, PT, RZ, UR5, PT, P1 ;  /* 0x00000005ff007c0c */ /* 0x000fe2000bf25310 */
[----:B0-----:R-:W-:-:S12]  /*fbd0*/  IMAD.MOV.U32 R3, RZ, RZ, R15 ;  /* 0x000000ffff037224 */ /* 0x001fd800078e000f */
[----:B------:R-:W-:Y:S05]  /*fbe0*/  @!P1 BRA `(.L_x_313) ;  /* 0x0000000000289947 */ /* 0x000fea0003800000 */
[----:B------:R-:W-:Y:S02]  /*fbf0*/  ULDC UR6, c[0x0][0x634] ;  /* 0x00018d0000067ab9 */ /* 0x000fe40000000800 */
[----:B------:R-:W-:-:S05]  /*fc00*/  IADD3 R7, P1, R14, UR6, RZ ;  /* 0x000000060e077c10 */ /* 0x000fca000ff3e0ff */
[----:B------:R-:W-:-:S04]  /*fc10*/  IMAD.X R11, RZ, RZ, R15, P1 ;  /* 0x000000ffff0b7224 */ /* 0x000fc800008e060f */
[----:B------:R-:W-:-:S04]  /*fc20*/  IMAD.WIDE.U32 R4, R11, UR4, RZ ;  /* 0x000000040b047c25 */ /* 0x000fc8000f8e00ff */
[----:B------:R-:W-:-:S04]  /*fc30*/  IMAD.WIDE.U32 R4, P1, R7, UR5, R4 ;  /* 0x0000000507047c25 */ /* 0x000fc8000f820004 */
[----:B------:R-:W-:-:S04]  /*fc40*/  IMAD.WIDE.U32 R6, R7, UR4, RZ ;  /* 0x0000000407067c25 */ /* 0x000fc8000f8e00ff */
[----:B------:R-:W-:Y:S01]  /*fc50*/  IMAD.X R3, RZ, RZ, RZ, P1 ;  /* 0x000000ffff037224 */ /* 0x000fe200008e06ff */
[----:B------:R-:W-:Y:S01]  /*fc60*/  IADD3 RZ, P1, R7, R4, RZ ;  /* 0x0000000407ff7210 */ /* 0x000fe20007f3e0ff */
[----:B------:R-:W-:-:S04]  /*fc70*/  IMAD.MOV.U32 R2, RZ, RZ, R5 ;  /* 0x000000ffff027224 */ /* 0x000fc800078e0005 */
[----:B------:R-:W-:-:S08]  /*fc80*/  IMAD.WIDE.U32.X R2, R11, UR5, R2, P1 ;  /* 0x000000050b027c25 */ /* 0x000fd000088e0402 */
.L_x_313:
[--C-:B------:R-:W-:Y:S01]  /*fc90*/  SHF.R.U64 R11, R2, UR7, R3.reuse ;  /* 0x00000007020b7c19 */ /* 0x100fe20008001203 */
[----:B------:R-:W-:Y:S01]  /*fca0*/  ULDC.64 UR4, c[0x0][0x620] ;  /* 0x0001880000047ab9 */ /* 0x000fe20000000a00 */
[----:B------:R-:W-:Y:S01]  /*fcb0*/  SHF.R.U32.HI R2, RZ, UR7, R3 ;  /* 0x00000007ff027c19 */ /* 0x000fe20008011603 */
[----:B------:R-:W-:Y:S01]  /*fcc0*/  IMAD.MOV.U32 R3, RZ, RZ, R15 ;  /* 0x000000ffff037224 */ /* 0x000fe200078e000f */
[----:B------:R-:W-:Y:S01]  /*fcd0*/  IADD3 R5, P1, RZ, -R11, RZ ;  /* 0x8000000bff057210 */ /* 0x000fe20007f3e0ff */
[----:B------:R-:W0:Y:S01]  /*fce0*/  LDC R7, c[0x0][0x144] ;  /* 0x00005100ff077b82 */ /* 0x000e220000000800 */
[----:B-1----:R-:W-:Y:S01]  /*fcf0*/  I2FP.F32.U32 R6, R12 ;  /* 0x0000000c00067245 */ /* 0x002fe20000201000 */
[----:B------:R-:W-:Y:S01]  /*fd00*/  ULDC.64 UR8, c[0x0][0x640] ;  /* 0x0001900000087ab9 */ /* 0x000fe20000000a00 */
[----:B------:R-:W-:Y:S01]  /*fd10*/  ULDC UR6, c[0x0][0x608] ;  /* 0x0001820000067ab9 */ /* 0x000fe20000000800 */
[----:B------:R-:W-:Y:S01]  /*fd20*/  IMAD.X R2, RZ, RZ, ~R2, P1 ;  /* 0x000000ffff027224 */ /* 0x000fe200008e0e02 */
[----:B------:R-:W-:-:S03]  /*fd30*/  ISETP.NE.U32.AND P1, PT, RZ, UR8, PT ;  /* 0x00000008ff007c0c */ /* 0x000fc6000bf25070 */
[----:B------:R-:W-:Y:S01]  /*fd40*/  IMAD R4, R2, UR4, RZ ;  /* 0x0000000402047c24 */ /* 0x000fe2000f8e02ff */
[----:B------:R-:W1:Y:S01]  /*fd50*/  LDC R15, c[0x0][0x148] ;  /* 0x00005200ff0f7b82 */ /* 0x000e620000000800 */
[----:B------:R-:W-:Y:S01]  /*fd60*/  IMAD.MOV.U32 R2, RZ, RZ, R14 ;  /* 0x000000ffff027224 */ /* 0x000fe200078e000e */
[----:B------:R-:W-:-:S03]  /*fd70*/  ISETP.NE.AND.EX P1, PT, RZ, UR9, PT, P1 ;  /* 0x00000009ff007c0c */ /* 0x000fc6000bf25310 */
[----:B------:R-:W-:Y:S01]  /*fd80*/  IMAD.WIDE.U32 R2, R5, UR4, R2 ;  /* 0x0000000405027c25 */ /* 0x000fe2000f8e0002 */
[----:B------:R-:W-:-:S03]  /*fd90*/  ULDC UR4, c[0x0][0x150] ;  /* 0x0000540000047ab9 */ /* 0x000fc60000000800 */
[----:B------:R-:W-:Y:S01]  /*fda0*/  FMUL R6, R6, UR4 ;  /* 0x0000000406067c20 */ /* 0x000fe20008400000 */
[----:B------:R-:W-:Y:S01]  /*fdb0*/  IMAD R5, R5, UR5, R4 ;  /* 0x0000000505057c24 */ /* 0x000fe2000f8e0204 */
[----:B------:R-:W-:Y:S01]  /*fdc0*/  ULDC UR4, c[0x0][0x618] ;  /* 0x0001860000047ab9 */ /* 0x000fe20000000800 */
[----:B------:R-:W-:Y:S02]  /*fdd0*/  ULDC UR5, c[0x0][0x154] ;  /* 0x0000550000057ab9 */ /* 0x000fe40000000800 */
[----:B------:R-:W-:Y:S01]  /*fde0*/  IMAD.IADD R3, R3, 0x1, R5 ;  /* 0x0000000103037824 */ /* 0x000fe200078e0205 */
[----:B------:R-:W3:Y:S04]  /*fdf0*/  F2I.U32.TRUNC.NTZ R6, R6 ;  /* 0x0000000600067305 */ /* 0x000ee8000020f000 */
[----:B------:R-:W-:-:S02]  /*fe00*/  SHF.R.U64 R13, R2, UR4, R3 ;  /* 0x00000004020d7c19 */ /* 0x000fc40008001203 */
[----:B--2---:R-:W-:-:S05]  /*fe10*/  I2FP.F32.U32 R2, R10 ;  /* 0x0000000a00027245 */ /* 0x004fca0000201000 */
[----:B------:R-:W-:Y:S01]  /*fe20*/  FMUL R4, R2, UR5 ;  /* 0x0000000502047c20 */ /* 0x000fe20008400000 */
[----:B------:R-:W-:Y:S01]  /*fe30*/  SHF.R.U32.HI R2, RZ, UR4, R3 ;  /* 0x00000004ff027c19 */ /* 0x000fe20008011603 */
[----:B------:R-:W-:Y:S02]  /*fe40*/  ULDC UR4, c[0x0][0x658] ;  /* 0x0001960000047ab9 */ /* 0x000fe40000000800 */
[----:B------:R2:W4:Y:S01]  /*fe50*/  F2I.U32.TRUNC.NTZ R18, R4 ;  /* 0x0000000400127305 */ /* 0x000522000020f000 */
[----:B------:R-:W-:Y:S01]  /*fe60*/  SHF.R.U64 R16, R13, UR6, R2 ;  /* 0x000000060d107c19 */ /* 0x000fe20008001202 */
[----:B---3--:R-:W-:Y:S01]  /*fe70*/  IMAD.MOV R6, RZ, RZ, -R6 ;  /* 0x000000ffff067224 */ /* 0x008fe200078e0a06 */
[----:B------:R-:W-:-:S03]  /*fe80*/  SHF.R.U32.HI R3, RZ, UR6, R2 ;  /* 0x00000006ff037c19 */ /* 0x000fc60008011602 */
[----:B0-----:R-:W-:Y:S01]  /*fe90*/  IMAD R12, R7, R6, R12 ;  /* 0x00000006070c7224 */ /* 0x001fe200078e020c */
[--C-:B------:R-:W-:Y:S02]  /*fea0*/  SHF.R.U64 R14, R16, UR4, R3.reuse ;  /* 0x00000004100e7c19 */ /* 0x100fe40008001203 */
[----:B------:R-:W-:-:S03]  /*feb0*/  SHF.R.U32.HI R3, RZ, UR4, R3 ;  /* 0x00000004ff037c19 */ /* 0x000fc60008011603 */
[----:B------:R-:W-:Y:S01]  /*fec0*/  IMAD.MOV.U32 R2, RZ, RZ, R14 ;  /* 0x000000ffff027224 */ /* 0x000fe200078e000e */
[----:B--2-4-:R-:W-:Y:S06]  /*fed0*/  @!P1 BRA `(.L_x_314) ;  /* 0x0000000000289947 */ /* 0x014fec0003800000 */
        /* <DEDUP_REMOVED lines=10> */
.L_x_314:
[----:B------:R-:W-:Y:S01]  /*ff80*/  ULDC UR4, c[0x0][0x648] ;  /* 0x0001920000047ab9 */ /* 0x000fe20000000800 */
[----:B------:R-:W-:Y:S01]  /*ff90*/  IMAD.MOV R18, RZ, RZ, -R18 ;  /* 0x000000ffff127224 */ /* 0x000fe200078e0a12 */
[----:B------:R-:W-:Y:S01]  /*ffa0*/  SHF.R.U64 R3, R2, UR4, R3 ;  /* 0x0000000402037c19 */ /* 0x000fe20008001203 */
[----:B------:R-:W-:Y:S01]  /*ffb0*/  ULDC UR4, c[0x0][0x638] ;  /* 0x00018e0000047ab9 */ /* 0x000fe20000000800 */
[----:B------:R-:W-:Y:S01]  /*ffc0*/  LOP3.LUT R2, R16, UR22, RZ, 0xc0, !PT ;  /* 0x0000001610027c12 */ /* 0x000fe2000f8ec0ff */
[----:B-1----:R-:W-:Y:S01]  /*ffd0*/  @P2 IMAD R12, R15, R18, R10 ;  /* 0x000000120f0c2224 */ /* 0x002fe200078e020a */
[----:B------:R-:W-:Y:S01]  /*ffe0*/  LOP3.LUT R13, R13, UR16, RZ, 0xc0, !PT ;  /* 0x000000100d0d7c12 */ /* 0x000fe2000f8ec0ff */
[----:B------:R-:W-:Y:S01]  /*fff0*/  IMAD.MOV R5, RZ, RZ, -R3 ;  /* 0x000000ffff057224 */ /* 0x000fe200078e0a03 */
[----:B------:R-:W-:Y:S01]  /*10000*/  ULDC UR5, c[0x0][0x610] ;  /* 0x0001840000057ab9 */ /* 0x000fe20000000800 */
[----:B------:R-:W-:Y:S02]  /*10010*/  IMAD R3, R3, UR17, R2 ;  /* 0x0000001103037c24 */ /* 0x000fe4000f8e0202 */
[----:B------:R-:W-:Y:S01]  /*10020*/  IMAD R14, R5, UR4, R14 ;  /* 0x00000004050e7c24 */ /* 0x000fe2000f8e020e */
[----:B------:R-:W-:Y:S01]  /*10030*/  ULDC UR4, c[0x0][0x600] ;  /* 0x0001800000047ab9 */ /* 0x000fe20000000800 */
[----:B------:R-:W-:-:S02]  /*10040*/  IMAD R3, R3, UR5, R12 ;  /* 0x0000000503037c24 */ /* 0x000fc4000f8e020c */
[----:B------:R-:W-:Y:S02]  /*10050*/  IMAD R14, R14, UR4, R13 ;  /* 0x000000040e0e7c24 */ /* 0x000fe4000f8e020d */
[----:B------:R-:W-:-:S03]  /*10060*/  IMAD.MOV.U32 R2, RZ, RZ, 0x1 ;  /* 0x00000001ff027424 */ /* 0x000fc600078e00ff */
[----:B------:R-:W-:Y:S02]  /*10070*/  SEL R4, R14, R3, !P2 ;  /* 0x000000030e047207 */ /* 0x000fe40005000000 */
[----:B------:R-:W-:-:S03]  /*10080*/  SEL R3, R3, R14, !P2 ;  /* 0x0000000e03037207 */ /* 0x000fc60005000000 */
[----:B------:R1:W-:Y:S04]  /*10090*/  STL [R1+0x90], R4 ;  /* 0x0000900401007387 */ /* 0x0003e80000100800 */
[----:B------:R1:W-:Y:S04]  /*100a0*/  STL [R1+0x7c], R11 ;  /* 0x00007c0b01007387 */ /* 0x0003e80000100800 */
[----:B------:R1:W-:Y:S02]  /*100b0*/  STL [R1+0x8c], R3 ;  /* 0x00008c0301007387 */ /* 0x0003e40000100800 */
.L_x_312:
[----:B------:R-:W-:Y:S05]  /*100c0*/  BSYNC B1 ;  /* 0x0000000000017941 */ /* 0x000fea0003800000 */
.L_x_311:
[----:B------:R-:W-:-:S13]  /*100d0*/  LOP3.LUT P1, RZ, R2, 0xff, RZ, 0xc0, !PT ;  /* 0x000000ff02ff7812 */ /* 0x000fda000782c0ff */
[----:B------:R-:W-:Y:S05]  /*100e0*/  @P1 BRA `(.L_x_315) ;  /* 0xfffffff000f81947 */ /* 0x000fea000383ffff */
[----:B------:R-:W-:Y:S05]  /*100f0*/  BSYNC B0 ;  /* 0x0000000000007941 */ /* 0x000fea0003800000 */
.L_x_303:
[----:B------:R-:W-:-:S03]  /*10100*/  UMOV UR4, 0xffffffff ;  /* 0xffffffff00047882 */ /* 0x000fc60000000000 */
[----:B------:R-:W-:Y:S05]  /*10110*/  BRA.DIV UR4, `(.L_x_316) ;  /* 0x0000000a04547947 */ /* 0x000fea000b800000 */
[----:B------:R-:W-:-:S13]  /*10120*/  ELECT P0, URZ, PT ;  /* 0x00000000003f782f */ /* 0x000fda0003800000 */
.L_x_339:
[----:B------:R-:W-:Y:S04]  /*10130*/  BSSY B0, `(.L_x_317) ;  /* 0x000006b000007945 */ /* 0x000fe80003800000 */
[----:B------:R-:W-:Y:S05]  /*10140*/  @!P0 BRA `(.L_x_318) ;  /* 0x0000000400a48947 */ /* 0x000fea0003800000 */
[----:B------:R-:W-:-:S04]  /*10150*/  ULOP3.LUT UR4, UR13, 0x2, URZ, 0xfc, !UPT ;  /* 0x000000020d047892 */ /* 0x000fc8000f8efc3f */
[----:B------:R-:W-:-:S06]  /*10160*/  UISETP.NE.AND UP0, UPT, UR4, 0x3, UPT ;  /* 0x000000030400788c */ /* 0x000fcc000bf05270 */
[----:B------:R-:W-:-:S13]  /*10170*/  PLOP3.LUT P0, PT, PT, PT, UP0, 0x80, 0x0 ;  /* 0x000000000000781c */ /* 0x000fda0003f0f008 */
[----:B------:R-:W-:Y:S05]  /*10180*/  @!P0 BRA `(.L_x_319) ;  /* 0x0000000000048947 */ /* 0x000fea0003800000 */
[----:B------:R-:W-:Y:S01]  /*10190*/  BPT.TRAP 0x1 ;  /* 0x000000040000795c */ /* 0x000fe20000300000 */
.L_x_319:
[----:B01----:R-:W0:Y:S01]  /*101a0*/  S2R R3, SR_CgaCtaId ;  /* 0x0000000000037919 */ /* 0x003e220000008800 */
[----:B------:R-:W-:-:S04]  /*101b0*/  MOV R2, 0x400 ;  /* 0x0000040000027802 */ /* 0x000fc80000000f00 */
[----:B0-----:R-:W-:Y:S02]  /*101c0*/  LEA R3, R3, R2, 0x18 ;  /* 0x0000000203037211 */ /* 0x001fe400078ec0ff */
[----:B------:R-:W-:-:S03]  /*101d0*/  SHF.L.U32 R2, R0, 0x1f, RZ ;  /* 0x0000001f00027819 */ /* 0x000fc600000006ff */
[----:B------:R-:W-:-:S04]  /*101e0*/  VIADD R3, R3, 0x58 ;  /* 0x0000005803037836 */ /* 0x000fc80000000000 */
[C---:B------:R-:W-:Y:S02]  /*101f0*/  IMAD R7, R8.reuse, 0x8, R3 ;  /* 0x0000000808077824 */ /* 0x040fe400078e0203 */
[----:B------:R-:W-:Y:S02]  /*10200*/  VIADD R8, R8, 0x1 ;  /* 0x0000000108087836 */ /* 0x000fe40000000000 */
[----:B------:R-:W0:Y:S03]  /*10210*/  SYNCS.PHASECHK.TRANS64.TRYWAIT P0, [R7+URZ], R2 ;  /* 0x00000002070075a7 */ /* 0x000e26000800017f */
[----:B------:R-:W-:-:S04]  /*10220*/  ISETP.NE.AND P1, PT, R8, 0xb, PT ;  /* 0x0000000b0800780c */ /* 0x000fc80003f25270 */
[----:B------:R-:W-:Y:S02]  /*10230*/  SEL R5, RZ, 0x1, P1 ;  /* 0x00000001ff057807 */ /* 0x000fe40000800000 */
[----:B------:R-:W-:Y:S02]  /*10240*/  SEL R8, R8, RZ, P1 ;  /* 0x000000ff08087207 */ /* 0x000fe40000800000 */
[----:B------:R-:W-:-:S03]  /*10250*/  LOP3.LUT R5, R0, R5, RZ, 0x3c, !PT ;  /* 0x0000000500057212 */ /* 0x000fc600078e3cff */
[----:B------:R-:W-:Y:S01]  /*10260*/  IMAD R9, R8, 0x8, R3 ;  /* 0x0000000808097824 */ /* 0x000fe200078e0203 */
[----:B------:R-:W-:Y:S01]  /*10270*/  SHF.L.U32 R4, R5, 0x1f, RZ ;  /* 0x0000001f05047819 */ /* 0x000fe200000006ff */
[----:B0-----:R-:W-:Y:S06]  /*10280*/  @!P0 BRA `(.L_x_320) ;  /* 0x00000008001c8947 */ /* 0x001fec0003800000 */
.L_x_340:
[----:B------:R-:W1:Y:S01]  /*10290*/  SYNCS.PHASECHK.TRANS64.TRYWAIT P0, [R9+URZ], R4 ;  /* 0x00000004090075a7 */ /* 0x000e62000800017f */
[----:B------:R-:W-:-:S05]  /*102a0*/  VIADD R0, R8, 0x1 ;  /* 0x0000000108007836 */ /* 0x000fca0000000000 */
[----:B------:R-:W-:-:S04]  /*102b0*/  ISETP.NE.AND P1, PT, R0, 0xb, PT ;  /* 0x0000000b0000780c */ /* 0x000fc80003f25270 */
[----:B0-----:R-:W-:Y:S02]  /*102c0*/  SEL R2, RZ, 0x1, P1 ;  /* 0x00000001ff027807 */ /* 0x001fe40000800000 */
[----:B------:R-:W-:Y:S02]  /*102d0*/  SEL R0, R0, RZ, P1 ;  /* 0x000000ff00007207 */ /* 0x000fe40000800000 */
[----:B------:R-:W-:-:S03]  /*102e0*/  LOP3.LUT R7, R5, R2, RZ, 0x3c, !PT ;  /* 0x0000000205077212 */ /* 0x000fc600078e3cff */
[----:B------:R-:W-:Y:S01]  /*102f0*/  IMAD R6, R0, 0x8, R3 ;  /* 0x0000000800067824 */ /* 0x000fe200078e0203 */
[----:B------:R-:W-:Y:S01]  /*10300*/  SHF.L.U32 R5, R7, 0x1f, RZ ;  /* 0x0000001f07057819 */ /* 0x000fe200000006ff */
[----:B-1----:R-:W-:Y:S06]  /*10310*/  @!P0 BRA `(.L_x_321) ;  /* 0x00000008000c8947 */ /* 0x002fec0003800000 */
.L_x_341:
[----:B------:R-:W1:Y:S01]  /*10320*/  SYNCS.PHASECHK.TRANS64.TRYWAIT P0, [R6+URZ], R5 ;  /* 0x00000005060075a7 */ /* 0x000e62000800017f */
[----:B------:R-:W-:-:S05]  /*10330*/  VIADD R0, R0, 0x1 ;  /* 0x0000000100007836 */ /* 0x000fca0000000000 */
[----:B------:R-:W-:-:S04]  /*10340*/  ISETP.NE.AND P1, PT, R0, 0xb, PT ;  /* 0x0000000b0000780c */ /* 0x000fc80003f25270 */
[----:B------:R-:W-:Y:S02]  /*10350*/  SEL R2, RZ, 0x1, P1 ;  /* 0x00000001ff027807 */ /* 0x000fe40000800000 */
[----:B------:R-:W-:Y:S02]  /*10360*/  SEL R0, R0, RZ, P1 ;  /* 0x000000ff00007207 */ /* 0x000fe40000800000 */
[----:B------:R-:W-:-:S03]  /*10370*/  LOP3.LUT R7, R7, R2, RZ, 0x3c, !PT ;  /* 0x0000000207077212 */ /* 0x000fc600078e3cff */
[----:B0-----:R-:W-:Y:S01]  /*10380*/  IMAD R9, R0, 0x8, R3 ;  /* 0x0000000800097824 */ /* 0x001fe200078e0203 */
[----:B------:R-:W-:Y:S01]  /*10390*/  SHF.L.U32 R4, R7, 0x1f, RZ ;  /* 0x0000001f07047819 */ /* 0x000fe200000006ff */
[----:B-1----:R-:W-:Y:S06]  /*103a0*/  @!P0 BRA `(.L_x_322) ;  /* 0x0000000400fc8947 */ /* 0x002fec0003800000 */
.L_x_342:
        /* <DEDUP_REMOVED lines=9> */
.L_x_343:
        /* <DEDUP_REMOVED lines=9> */
.L_x_344:
        /* <DEDUP_REMOVED lines=9> */
.L_x_345:
        /* <DEDUP_REMOVED lines=9> */
.L_x_346:
        /* <DEDUP_REMOVED lines=9> */
.L_x_347:
        /* <DEDUP_REMOVED lines=9> */
.L_x_348:
[----:B------:R-:W1:Y:S01]  /*10710*/  SYNCS.PHASECHK.TRANS64.TRYWAIT P0, [R9+URZ], R4 ;  /* 0x00000004090075a7 */ /* 0x000e62000800017f */
[----:B------:R-:W-:-:S05]  /*10720*/  VIADD R0, R0, 0x1 ;  /* 0x0000000100007836 */ /* 0x000fca0000000000 */
[----:B------:R-:W-:-:S04]  /*10730*/  ISETP.NE.AND P1, PT, R0, 0xb, PT ;  /* 0x0000000b0000780c */ /* 0x000fc80003f25270 */
[----:B------:R-:W-:Y:S02]  /*10740*/  SEL R2, RZ, 0x1, P1 ;  /* 0x00000001ff027807 */ /* 0x000fe40000800000 */
[----:B------:R-:W-:Y:S02]  /*10750*/  SEL R0, R0, RZ, P1 ;  /* 0x000000ff00007207 */ /* 0x000fe40000800000 */
[----:B------:R-:W-:Y:S01]  /*10760*/  LOP3.LUT R2, R7, R2, RZ, 0x3c, !PT ;  /* 0x0000000207027212 */ /* 0x000fe200078e3cff */
[----:B-1----:R-:W-:Y:S06]  /*10770*/  @!P0 BRA `(.L_x_329) ;  /* 0x0000000400948947 */ /* 0x002fec0003800000 */
.L_x_349:
[----:B------:R-:W-:Y:S01]  /*10780*/  IMAD R3, R0, 0x8, R3 ;  /* 0x0000000800037824 */ /* 0x000fe200078e0203 */
[----:B------:R-:W-:-:S07]  /*10790*/  SHF.L.U32 R0, R2, 0x1f, RZ ;  /* 0x0000001f02007819 */ /* 0x000fce00000006ff */
.L_x_330:
[----:B--2---:R2:W3:Y:S02]  /*107a0*/  SYNCS.PHASECHK.TRANS64.TRYWAIT P0, [R3+URZ], R0 ;  /* 0x00000000030075a7 */ /* 0x0044e4000800017f */
[----:B---3--:R-:W-:Y:S05]  /*107b0*/  @!P0 NANOSLEEP.SYNCS 0x989680 ;  /* 0x009896800000895d */ /* 0x008fea0003900000 */
[----:B------:R-:W3:Y:S02]  /*107c0*/  @!P0 SYNCS.PHASECHK.TRANS64 P0, [R3+URZ], R0 ;  /* 0x00000000030085a7 */ /* 0x000ee4000800007f */
[----:B---3--:R-:W-:Y:S05]  /*107d0*/  @!P0 BRA `(.L_x_330) ;  /* 0xfffffffc00f08947 */ /* 0x008fea000383ffff */
.L_x_318:
[----:B------:R-:W-:Y:S05]  /*107e0*/  BSYNC B0 ;  /* 0x0000000000007941 */ /* 0x000fea0003800000 */
.L_x_317:
[----:B------:R-:W-:Y:S05]  /*107f0*/  EXIT ;  /* 0x000000000000794d */ /* 0x000fea0003800000 */
.L_x_20:
[----:B----4-:R-:W-:-:S04]  /*10800*/  IMAD.U32 R3, RZ, RZ, UR17 ;  /* 0x00000011ff037e24 */ /* 0x010fc8000f8e00ff */
[----:B------:R4:W0:Y:S03]  /*10810*/  SYNCS.PHASECHK.TRANS64.TRYWAIT P0, [R3+URZ+-0x8], R0 ;  /* 0xfffff800030075a7 */ /* 0x000826000800017f */
[----:B0-----:R-:W-:Y:S05]  /*10820*/  @!P0 NANOSLEEP.SYNCS 0x989680 ;  /* 0x009896800000895d */ /* 0x001fea0003900000 */
[----:B------:R-:W0:Y:S02]  /*10830*/  @!P0 SYNCS.PHASECHK.TRANS64 P0, [R3+URZ+-0x8], R0 ;  /* 0xfffff800030085a7 */ /* 0x000e24000800007f */
[----:B0-----:R-:W-:Y:S05]  /*10840*/  @!P0 BRA `(.L_x_20) ;  /* 0xfffffffc00ec8947 */ /* 0x001fea000383ffff */
[----:B------:R-:W-:Y:S05]  /*10850*/  BRA `(.L_x_331) ;  /* 0xffffff1000387947 */ /* 0x000fea000383ffff */
.L_x_25:
[----:B-1----:R-:W-:-:S04]  /*10860*/  IMAD.U32 R3, RZ, RZ, UR6 ;  /* 0x00000006ff037e24 */ /* 0x002fc8000f8e00ff */
[----:B------:R1:W2:Y:S03]  /*10870*/  SYNCS.PHASECHK.TRANS64.TRYWAIT P0, [R3+URZ], R0 ;  /* 0x00000000030075a7 */ /* 0x0002a6000800017f */
[----:B--2---:R-:W-:Y:S05]  /*10880*/  @!P0 NANOSLEEP.SYNCS 0x989680 ;  /* 0x009896800000895d */ /* 0x004fea0003900000 */
[----:B------:R-:W2:Y:S02]  /*10890*/  @!P0 SYNCS.PHASECHK.TRANS64 P0, [R3+URZ], R0 ;  /* 0x00000000030085a7 */ /* 0x000ea4000800007f */
[----:B--2---:R-:W-:Y:S05]  /*108a0*/  @!P0 BRA `(.L_x_25) ;  /* 0xfffffffc00ec8947 */ /* 0x004fea000383ffff */
[----:B------:R-:W-:Y:S05]  /*108b0*/  BRA `(.L_x_24) ;  /* 0xffffff1800a47947 */ /* 0x000fea000383ffff */
.L_x_31:
[----:B-----5:R1:W-:Y:S02]  /*108c0*/  STL [R1+0xa4], R0 ;  /* 0x0000a40001007387 */ /* 0x0203e40000100800 */
[----:B-1----:R-:W-:-:S04]  /*108d0*/  IMAD.U32 R0, RZ, RZ, UR9 ;  /* 0x00000009ff007e24 */ /* 0x002fc8000f8e00ff */
[----:B------:R1:W3:Y:S03]  /*108e0*/  SYNCS.PHASECHK.TRANS64.TRYWAIT P0, [R0+URZ], R229 ;  /* 0x000000e5000075a7 */ /* 0x0002e6000800017f */
[----:B---3--:R-:W-:Y:S05]  /*108f0*/  @!P0 NANOSLEEP.SYNCS 0x989680 ;  /* 0x009896800000895d */ /* 0x008fea0003900000 */
[----:B------:R1:W3:Y:S02]  /*10900*/  @!P0 SYNCS.PHASECHK.TRANS64 P0, [R0+URZ], R229 ;  /* 0x000000e5000085a7 */ /* 0x0002e4000800007f */
[----:B-1----:R1:W5:Y:S02]  /*10910*/  LDL.LU R0, [R1+0xa4] ;  /* 0x0000a40001007983 */ /* 0x0023640000300800 */
[----:B-1-3--:R-:W-:Y:S05]  /*10920*/  @!P0 BRA `(.L_x_31) ;  /* 0xfffffffc00e48947 */ /* 0x00afea000383ffff */
[----:B------:R-:W-:Y:S05]  /*10930*/  BRA `(.L_x_30) ;  /* 0xffffff2c000c7947 */ /* 0x000fea000383ffff */
.L_x_39:
[----:B0-----:R-:W-:-:S04]  /*10940*/  IMAD.U32 R25, RZ, RZ, UR17 ;  /* 0x00000011ff197e24 */ /* 0x001fc8000f8e00ff */
[----:B------:R0:W3:Y:S03]  /*10950*/  SYNCS.PHASECHK.TRANS64.TRYWAIT P0, [R25+URZ+0x8], R24 ;  /* 0x00000818190075a7 */ /* 0x0000e6000800017f */
[----:B---3--:R-:W-:Y:S05]  /*10960*/  @!P0 NANOSLEEP.SYNCS 0x989680 ;  /* 0x009896800000895d */ /* 0x008fea0003900000 */
[----:B------:R-:W3:Y:S02]  /*10970*/  @!P0 SYNCS.PHASECHK.TRANS64 P0, [R25+URZ+0x8], R24 ;  /* 0x00000818190085a7 */ /* 0x000ee4000800007f */
[----:B---3--:R-:W-:Y:S05]  /*10980*/  @!P0 BRA `(.L_x_39) ;  /* 0xfffffffc00ec8947 */ /* 0x008fea000383ffff */
[----:B------:R-:W-:Y:S05]  /*10990*/  BRA `(.L_x_332) ;  /* 0xffffff5000247947 */ /* 0x000fea000383ffff */
.L_x_304:
[----:B------:R-:W-:Y:S01]  /*109a0*/  BSSY B1, `(.L_x_333) ;  /* 0x0000006000017945 */ /* 0x000fe20003800000 */
[----:B------:R-:W-:-:S07]  /*109b0*/  IMAD.MOV.U32 R2, RZ, RZ, -0x1 ;  /* 0xffffffffff027424 */ /* 0x000fce00078e00ff */
[----:B------:R-:W-:Y:S05]  /*109c0*/  WARPSYNC.COLLECTIVE R2, `(.L_x_334) ;  /* 0x00000000020c7348 */ /* 0x000fea0003c00000 */
[----:B------:R-:W-:Y:S02]  /*109d0*/  ELECT P1, UR62, PT ;  /* 0x00000000003e782f */ /* 0x000fe40003820000 */
[----:B------:R-:W-:Y:S01]  /*109e0*/  MOV R2, UR62 ;  /* 0x0000003e00027c02 */ /* 0x000fe20008000f00 */
[----:B------:R-:W-:Y:S10]  /*109f0*/  ENDCOLLECTIVE ;  /* 0x000000000000791b */ /* 0x000ff40003800000 */
.L_x_334:
[----:B------:R-:W-:Y:S05]  /*10a00*/  BSYNC B1 ;  /* 0x0000000000017941 */ /* 0x000fea0003800000 */
.L_x_333:
[----:B------:R-:W-:Y:S05]  /*10a10*/  BRA `(.L_x_335) ;  /* 0xffffffe800b87947 */ /* 0x000fea000383ffff */
.L_x_307:
[----:B-1----:R1:W2:Y:S02]  /*10a20*/  SYNCS.PHASECHK.TRANS64.TRYWAIT P1, [R11+URZ+0x58], R4 ;  /* 0x000058040b0075a7 */ /* 0x0022a4000802017f */
[----:B--2---:R-:W-:Y:S05]  /*10a30*/  @!P1 NANOSLEEP.SYNCS 0x989680 ;  /* 0x009896800000995d */ /* 0x004fea0003900000 */
[----:B------:R-:W2:Y:S02]  /*10a40*/  @!P1 SYNCS.PHASECHK.TRANS64 P1, [R11+URZ+0x58], R4 ;  /* 0x000058040b0095a7 */ /* 0x000ea4000802007f */
[----:B--2---:R-:W-:Y:S05]  /*10a50*/  @!P1 BRA `(.L_x_307) ;  /* 0xfffffffc00f09947 */ /* 0x004fea000383ffff */
[----:B------:R-:W-:Y:S05]  /*10a60*/  BRA `(.L_x_336) ;  /* 0xffffffe800f87947 */ /* 0x000fea000383ffff */
.L_x_316:
[----:B------:R-:W-:Y:S01]  /*10a70*/  BSSY B0, `(.L_x_337) ;  /* 0x0000006000007945 */ /* 0x000fe20003800000 */
[----:B------:R-:W-:-:S07]  /*10a80*/  IMAD.MOV.U32 R2, RZ, RZ, -0x1 ;  /* 0xffffffffff027424 */ /* 0x000fce00078e00ff */
[----:B01----:R-:W-:Y:S05]  /*10a90*/  WARPSYNC.COLLECTIVE R2, `(.L_x_338) ;  /* 0x00000000020c7348 */ /* 0x003fea0003c00000 */
[----:B------:R-:W-:Y:S02]  /*10aa0*/  ELECT P1, UR62, PT ;  /* 0x00000000003e782f */ /* 0x000fe40003820000 */
[----:B------:R-:W-:Y:S01]  /*10ab0*/  MOV R2, UR62 ;  /* 0x0000003e00027c02 */ /* 0x000fe20008000f00 */
[----:B01----:R-:W-:Y:S10]  /*10ac0*/  ENDCOLLECTIVE ;  /* 0x000000000000791b */ /* 0x003ff40003800000 */
.L_x_338:
[----:B------:R-:W-:Y:S05]  /*10ad0*/  BSYNC B0 ;  /* 0x0000000000007941 */ /* 0x000fea0003800000 */
.L_x_337:
[----:B------:R-:W-:Y:S01]  /*10ae0*/  PLOP3.LUT P0, PT, P1, PT, PT, 0x80, 0x0 ;  /* 0x000000000000781c */ /* 0x000fe20000f0f070 */
[----:B------:R-:W-:-:S12]  /*10af0*/  BRA `(.L_x_339) ;  /* 0xfffffff4008c7947 */ /* 0x000fd8000383ffff */
.L_x_320:
[----:B0-----:R0:W1:Y:S02]  /*10b00*/  SYNCS.PHASECHK.TRANS64.TRYWAIT P0, [R7+URZ], R2 ;  /* 0x00000002070075a7 */ /* 0x001064000800017f */
[----:B-1----:R-:W-:Y:S05]  /*10b10*/  @!P0 NANOSLEEP.SYNCS 0x989680 ;  /* 0x009896800000895d */ /* 0x002fea0003900000 */
[----:B------:R-:W1:Y:S02]  /*10b20*/  @!P0 SYNCS.PHASECHK.TRANS64 P0, [R7+URZ], R2 ;  /* 0x00000002070085a7 */ /* 0x000e64000800007f */
[----:B-1----:R-:W-:Y:S05]  /*10b30*/  @!P0 BRA `(.L_x_320) ;  /* 0xfffffffc00f08947 */ /* 0x002fea000383ffff */
[----:B------:R-:W-:Y:S05]  /*10b40*/  BRA `(.L_x_340) ;  /* 0xfffffff400d07947 */ /* 0x000fea000383ffff */
.L_x_321:
[----:B0-----:R0:W1:Y:S02]  /*10b50*/  SYNCS.PHASECHK.TRANS64.TRYWAIT P0, [R9+URZ], R4 ;  /* 0x00000004090075a7 */ /* 0x001064000800017f */
[----:B-1----:R-:W-:Y:S05]  /*10b60*/  @!P0 NANOSLEEP.SYNCS 0x989680 ;  /* 0x009896800000895d */ /* 0x002fea0003900000 */
[----:B------:R-:W1:Y:S02]  /*10b70*/  @!P0 SYNCS.PHASECHK.TRANS64 P0, [R9+URZ], R4 ;  /* 0x00000004090085a7 */ /* 0x000e64000800007f */
[----:B-1----:R-:W-:Y:S05]  /*10b80*/  @!P0 BRA `(.L_x_321) ;  /* 0xfffffffc00f08947 */ /* 0x002fea000383ffff */
[----:B------:R-:W-:Y:S05]  /*10b90*/  BRA `(.L_x_341) ;  /* 0xfffffff400e07947 */ /* 0x000fea000383ffff */
.L_x_322:
[----:B0-----:R0:W1:Y:S02]  /*10ba0*/  SYNCS.PHASECHK.TRANS64.TRYWAIT P0, [R6+URZ], R5 ;  /* 0x00000005060075a7 */ /* 0x001064000800017f */
[----:B-1----:R-:W-:Y:S05]  /*10bb0*/  @!P0 NANOSLEEP.SYNCS 0x989680 ;  /* 0x009896800000895d */ /* 0x002fea0003900000 */
[----:B------:R-:W1:Y:S02]  /*10bc0*/  @!P0 SYNCS.PHASECHK.TRANS64 P0, [R6+URZ], R5 ;  /* 0x00000005060085a7 */ /* 0x000e64000800007f */
[----:B-1----:R-:W-:Y:S05]  /*10bd0*/  @!P0 BRA `(.L_x_322) ;  /* 0xfffffffc00f08947 */ /* 0x002fea000383ffff */
[----:B------:R-:W-:Y:S05]  /*10be0*/  BRA `(.L_x_342) ;  /* 0xfffffff400f07947 */ /* 0x000fea000383ffff */
.L_x_323:
[----:B0-----:R0:W1:Y:S02]  /*10bf0*/  SYNCS.PHASECHK.TRANS64.TRYWAIT P0, [R9+URZ], R4 ;  /* 0x00000004090075a7 */ /* 0x001064000800017f */
[----:B-1----:R-:W-:Y:S05]  /*10c00*/  @!P0 NANOSLEEP.SYNCS 0x989680 ;  /* 0x009896800000895d */ /* 0x002fea0003900000 */
[----:B------:R-:W1:Y:S02]  /*10c10*/  @!P0 SYNCS.PHASECHK.TRANS64 P0, [R9+URZ], R4 ;  /* 0x00000004090085a7 */ /* 0x000e64000800007f */
[----:B-1----:R-:W-:Y:S05]  /*10c20*/  @!P0 BRA `(.L_x_323) ;  /* 0xfffffffc00f08947 */ /* 0x002fea000383ffff */
[----:B------:R-:W-:Y:S05]  /*10c30*/  BRA `(.L_x_343) ;  /* 0xfffffff800007947 */ /* 0x000fea000383ffff */
.L_x_324:
[----:B0-----:R0:W1:Y:S02]  /*10c40*/  SYNCS.PHASECHK.TRANS64.TRYWAIT P0, [R6+URZ], R5 ;  /* 0x00000005060075a7 */ /* 0x001064000800017f */
[----:B-1----:R-:W-:Y:S05]  /*10c50*/  @!P0 NANOSLEEP.SYNCS 0x989680 ;  /* 0x009896800000895d */ /* 0x002fea0003900000 */
[----:B------:R-:W1:Y:S02]  /*10c60*/  @!P0 SYNCS.PHASECHK.TRANS64 P0, [R6+URZ], R5 ;  /* 0x00000005060085a7 */ /* 0x000e64000800007f */
[----:B-1----:R-:W-:Y:S05]  /*10c70*/  @!P0 BRA `(.L_x_324) ;  /* 0xfffffffc00f08947 */ /* 0x002fea000383ffff */
[----:B------:R-:W-:Y:S05]  /*10c80*/  BRA `(.L_x_344) ;  /* 0xfffffff800107947 */ /* 0x000fea000383ffff */
.L_x_325:
[----:B0-----:R0:W1:Y:S02]  /*10c90*/  SYNCS.PHASECHK.TRANS64.TRYWAIT P0, [R9+URZ], R4 ;  /* 0x00000004090075a7 */ /* 0x001064000800017f */
[----:B-1----:R-:W-:Y:S05]  /*10ca0*/  @!P0 NANOSLEEP.SYNCS 0x989680 ;  /* 0x009896800000895d */ /* 0x002fea0003900000 */
[----:B------:R-:W1:Y:S02]  /*10cb0*/  @!P0 SYNCS.PHASECHK.TRANS64 P0, [R9+URZ], R4 ;  /* 0x00000004090085a7 */ /* 0x000e64000800007f */
[----:B-1----:R-:W-:Y:S05]  /*10cc0*/  @!P0 BRA `(.L_x_325) ;  /* 0xfffffffc00f08947 */ /* 0x002fea000383ffff */
[----:B------:R-:W-:Y:S05]  /*10cd0*/  BRA `(.L_x_345) ;  /* 0xfffffff800207947 */ /* 0x000fea000383ffff */
.L_x_326:
[----:B0-----:R0:W1:Y:S02]  /*10ce0*/  SYNCS.PHASECHK.TRANS64.TRYWAIT P0, [R6+URZ], R5 ;  /* 0x00000005060075a7 */ /* 0x001064000800017f */
[----:B-1----:R-:W-:Y:S05]  /*10cf0*/  @!P0 NANOSLEEP.SYNCS 0x989680 ;  /* 0x009896800000895d */ /* 0x002fea0003900000 */
[----:B------:R-:W1:Y:S02]  /*10d00*/  @!P0 SYNCS.PHASECHK.TRANS64 P0, [R6+URZ], R5 ;  /* 0x00000005060085a7 */ /* 0x000e64000800007f */
[----:B-1----:R-:W-:Y:S05]  /*10d10*/  @!P0 BRA `(.L_x_326) ;  /* 0xfffffffc00f08947 */ /* 0x002fea000383ffff */
[----:B------:R-:W-:Y:S05]  /*10d20*/  BRA `(.L_x_346) ;  /* 0xfffffff800307947 */ /* 0x000fea000383ffff */
.L_x_327:
[----:B0-----:R0:W1:Y:S02]  /*10d30*/  SYNCS.PHASECHK.TRANS64.TRYWAIT P0, [R9+URZ], R4 ;  /* 0x00000004090075a7 */ /* 0x001064000800017f */
[----:B-1----:R-:W-:Y:S05]  /*10d40*/  @!P0 NANOSLEEP.SYNCS 0x989680 ;  /* 0x009896800000895d */ /* 0x002fea0003900000 */
[----:B------:R-:W1:Y:S02]  /*10d50*/  @!P0 SYNCS.PHASECHK.TRANS64 P0, [R9+URZ], R4 ;  /* 0x00000004090085a7 */ /* 0x000e64000800007f */
[----:B-1----:R-:W-:Y:S05]  /*10d60*/  @!P0 BRA `(.L_x_327) ;  /* 0xfffffffc00f08947 */ /* 0x002fea000383ffff */
[----:B------:R-:W-:Y:S05]  /*10d70*/  BRA `(.L_x_347) ;  /* 0xfffffff800407947 */ /* 0x000fea000383ffff */
.L_x_328:
[----:B0-----:R0:W1:Y:S02]  /*10d80*/  SYNCS.PHASECHK.TRANS64.TRYWAIT P0, [R6+URZ], R5 ;  /* 0x00000005060075a7 */ /* 0x001064000800017f */
[----:B-1----:R-:W-:Y:S05]  /*10d90*/  @!P0 NANOSLEEP.SYNCS 0x989680 ;  /* 0x009896800000895d */ /* 0x002fea0003900000 */
[----:B------:R-:W1:Y:S02]  /*10da0*/  @!P0 SYNCS.PHASECHK.TRANS64 P0, [R6+URZ], R5 ;  /* 0x00000005060085a7 */ /* 0x000e64000800007f */
[----:B-1----:R-:W-:Y:S05]  /*10db0*/  @!P0 BRA `(.L_x_328) ;  /* 0xfffffffc00f08947 */ /* 0x002fea000383ffff */
[----:B------:R-:W-:Y:S05]  /*10dc0*/  BRA `(.L_x_348) ;  /* 0xfffffff800507947 */ /* 0x000fea000383ffff */
.L_x_329:
[----:B-1----:R1:W2:Y:S02]  /*10dd0*/  SYNCS.PHASECHK.TRANS64.TRYWAIT P0, [R9+URZ], R4 ;  /* 0x00000004090075a7 */ /* 0x0022a4000800017f */
[----:B--2---:R-:W-:Y:S05]  /*10de0*/  @!P0 NANOSLEEP.SYNCS 0x989680 ;  /* 0x009896800000895d */ /* 0x004fea0003900000 */
[----:B------:R-:W2:Y:S02]  /*10df0*/  @!P0 SYNCS.PHASECHK.TRANS64 P0, [R9+URZ], R4 ;  /* 0x00000004090085a7 */ /* 0x000ea4000800007f */
[----:B--2---:R-:W-:Y:S05]  /*10e00*/  @!P0 BRA `(.L_x_329) ;  /* 0xfffffffc00f08947 */ /* 0x004fea000383ffff */
[----:B------:R-:W-:Y:S05]  /*10e10*/  BRA `(.L_x_349) ;  /* 0xfffffff800587947 */ /* 0x000fea000383ffff */
.L_x_350:
[----:B------:R-:W-:-:S00]  /*10e20*/  BRA `(.L_x_350) ;  /* 0xfffffffc00fc7947 */ /* 0x000fc0000383ffff */
[----:B------:R-:W-:-:S00]  /*10e30*/  NOP ;  /* 0x0000000000007918 */ /* 0x000fc00000000000 */
        /* <DEDUP_REMOVED lines=12> */
.L_x_351:


//--------------------- .nv.shared._ZN7cutlass13device_kernelINS_4gemm6kernel13GemmUniversalIN4cute5tupleIJiiiiEEENS1_10collective13CollectiveMmaINS1_37MainloopSm90TmaGmmaWarpSpecializedFP8ILi11ENS5_IJNS4_1CILi2EEESB_NSA_ILi1EEEEEENS1_32KernelTmaWarpSpecializedPingpongEEENS5_IJNSA_ILi64EEENSA_ILi256EEESG_EEENS_12float_e4m3_tENS5_IJlSC_lEEESJ_SK_NS4_8TiledMMAINS4_8MMA_AtomIJNS4_4SM904GMMA31MMA_64x256x32_F32E4M3E4M3_SS_TNILNSO_7ScaleInE1ELSQ_1EEEEEENS4_6LayoutINS5_IJSC_SC_SC_EEENS5_IJNSA_ILi0EEESV_SV_EEEEENS5_IJNS4_10UnderscoreESY_SY_EEEEENS4_23SM90_TMA_LOAD_MULTICASTENS4_14ComposedLayoutINS4_7SwizzleILi2ELi4ELi3EEENS4_18smem_ptr_flag_bitsILi8EEENST_INS5_IJNSA_ILi8EEESG_EEENS5_IJSG_SC_EEEEEEEvNS4_8identityES11_S1B_vS1C_EENS_8epilogue10collective6detail29Sm90TmaWarpSpecializedAdapterINS1F_15DefaultEpilogueISJ_SK_SK_NS1E_6thread17LinearCombinationISJ_Li1EffLNS1J_9ScaleType4KindE0ELNS_15FloatRoundStyleE2ESJ_EENS1_15EpilogueDefaultEEEEEvvEEEEvNT_6ParamsE --------------------------
	.section	.nv.shared._ZN7cutlass13device_kernelINS_4gemm6kernel13GemmUniversalIN4cute5tupleIJiiiiEEENS1_10collective13CollectiveMmaINS1_37MainloopSm90TmaGmmaWarpSpecializedFP8ILi11ENS5_IJNS4_1CILi2EEESB_NSA_ILi1EEEEEENS1_32KernelTmaWarpSpecializedPingpongEEENS5_IJNSA_ILi64EEENSA_ILi256EEESG_EEENS_12float_e4m3_tENS5_IJlSC_lEEESJ_SK_NS4_8TiledMMAINS4_8MMA_AtomIJNS4_4SM904GMMA31MMA_64x256x32_F32E4M3E4M3_SS_TNILNSO_7ScaleInE1ELSQ_1EEEEEENS4_6LayoutINS5_IJSC_SC_SC_EEENS5_IJNSA_ILi0EEESV_SV_EEEEENS5_IJNS4_10UnderscoreESY_SY_EEEEENS4_23SM90_TMA_LOAD_MULTICASTENS4_14ComposedLayoutINS4_7SwizzleILi2ELi4ELi3EEENS4_18smem_ptr_flag_bitsILi8EEENST_INS5_IJNSA_ILi8EEESG_EEENS5_IJSG_SC_EEEEEEEvNS4_8identityES11_S1B_vS1C_EENS_8epilogue10collective6detail29Sm90TmaWarpSpecializedAdapterINS1F_15DefaultEpilogueISJ_SK_SK_NS1E_6thread17LinearCombinationISJ_Li1EffLNS1J_9ScaleType4KindE0ELNS_15FloatRoundStyleE2ESJ_EENS1_15EpilogueDefaultEEEEEvvEEEEvNT_6ParamsE,"aw",@nobits
	.sectionflags	@""
	.align	16
	.zero		1024


//--------------------- .nv.shared.reserved.0     --------------------------
	.section	.nv.shared.reserved.0,"aw",@nobits
	.weak		__nv_reservedSMEM_offset_0_alias
	.size		__nv_reservedSMEM_offset_0_alias, 0, 0
	.other		__nv_reservedSMEM_offset_0_alias,@"STO_CUDA_RESERVED_SHARED STV_DEFAULT"
__nv_reservedSMEM_offset_0_alias:
	.zero		0


//--------------------- .nv.global                --------------------------
	.section	.nv.global,"aw",@nobits
.nv.global:
	.type		_ZN40_INTERNAL_9cb7549b_4_k_cu_37b34afa_208944cute1_E,@object
	.size		_ZN40_INTERNAL_9cb7549b_4_k_cu_37b34afa_208944cute1_E,(_ZN40_INTERNAL_9cb7549b_4_k_cu_37b34afa_208944cuda3std3__45__cpo6cbeginE - _ZN40_INTERNAL_9cb7549b_4_k_cu_37b34afa_208944cute1_E)
_ZN40_INTERNAL_9cb7549b_4_k_cu_37b34afa_208944cute1_E:
	.zero		1
	.type		_ZN40_INTERNAL_9cb7549b_4_k_cu_37b34afa_208944cuda3std3__45__cpo6cbeginE,@object
	.size		_ZN40_INTERNAL_9cb7549b_4_k_cu_37b34afa_208944cuda3std3__45__cpo6cbeginE,(_ZN40_INTERNAL_9cb7549b_4_k_cu_37b34afa_208944cuda3std3__48in_placeE - _ZN40_INTERNAL_9cb7549b_4_k_cu_37b34afa_208944cuda3std3__45__cpo6cbeginE)
_ZN40_INTERNAL_9cb7549b_4_k_cu_37b34afa_208944cuda3std3__45__cpo6cbeginE:
	.zero		1
	.type		_ZN40_INTERNAL_9cb7549b_4_k_cu_37b34afa_208944cuda3std3__48in_placeE,@object
	.size		_ZN40_INTERNAL_9cb7549b_4_k_cu_37b34afa_208944cuda3std3__48in_placeE,(_ZN40_INTERNAL_9cb7549b_4_k_cu_37b34afa_208944cuda3std6ranges3__45__cpo9iter_moveE - _ZN40_INTERNAL_9cb7549b_4_k_cu_37b34afa_208944cuda3std3__48in_placeE)
_ZN40_INTERNAL_9cb7549b_4_k_cu_37b34afa_208944cuda3std3__48in_placeE:
	.zero		1
	.type		_ZN40_INTERNAL_9cb7549b_4_k_cu_37b34afa_208944cuda3std6ranges3__45__cpo9iter_moveE,@object
	.size		_ZN40_INTERNAL_9cb7549b_4_k_cu_37b34afa_208944cuda3std6ranges3__45__cpo9iter_moveE,(_ZN40_INTERNAL_9cb7549b_4_k_cu_37b34afa_208944cuda3std3__45__cpo5beginE - _ZN40_INTERNAL_9cb7549b_4_k_cu_37b34afa_208944cuda3std6ranges3__45__cpo9iter_moveE)
_ZN40_INTERNAL_9cb7549b_4_k_cu_37b34afa_208944cuda3std6ranges3__45__cpo9iter_moveE:
	.zero		1
	.type		_ZN40_INTERNAL_9cb7549b_4_k_cu_37b34afa_208944cuda3std3__45__cpo5beginE,@object
	.size		_ZN40_INTERNAL_9cb7549b_4_k_cu_37b34afa_208944cuda3std3__45__cpo5beginE,(_ZN40_INTERNAL_9cb7549b_4_k_cu_37b34afa_208944cuda3std3__442_GLOBAL__N__9cb7549b_4_k_cu_37b34afa_208946ignoreE - _ZN40_INTERNAL_9cb7549b_4_k_cu_37b34afa_208944cuda3std3__45__cpo5beginE)
_ZN40_INTERNAL_9cb7549b_4_k_cu_37b34afa_208944cuda3std3__45__cpo5beginE:
	.zero		1
	.type		_ZN40_INTERNAL_9cb7549b_4_k_cu_37b34afa_208944cuda3std3__442_GLOBAL__N__9cb7549b_4_k_cu_37b34afa_208946ignoreE,@object
	.size		_ZN40_INTERNAL_9cb7549b_4_k_cu_37b34afa_208944cuda3std3__442_GLOBAL__N__9cb7549b_4_k_cu_37b34afa_208946ignoreE,(_ZN40_INTERNAL_9cb7549b_4_k_cu_37b34afa_208944cute7productE - _ZN40_INTERNAL_9cb7549b_4_k_cu_37b34afa_208944cuda3std3__442_GLOBAL__N__9cb7549b_4_k_cu_37b34afa_208946ignoreE)
_ZN40_INTERNAL_9cb7549b_4_k_cu_37b34afa_208944cuda3std3__442_GLOBAL__N__9cb7549b_4_k_cu_37b34afa_208946ignoreE:
	.zero		1
	.type		_ZN40_INTERNAL_9cb7549b_4_k_cu_37b34afa_208944cute7productE,@object
	.size		_ZN40_INTERNAL_9cb7549b_4_k_cu_37b34afa_208944cute7productE,(_ZN40_INTERNAL_9cb7549b_4_k_cu_37b34afa_208944cuda3std3__45__cpo3endE - _ZN40_INTERNAL_9cb7549b_4_k_cu_37b34afa_208944cute7productE)
_ZN40_INTERNAL_9cb7549b_4_k_cu_37b34afa_208944cute7productE:
	.zero		1
	.type		_ZN40_INTERNAL_9cb7549b_4_k_cu_37b34afa_208944cuda3std3__45__cpo3endE,@object
	.size		_ZN40_INTERNAL_9cb7549b_4_k_cu_37b34afa_208944cuda3std3__45__cpo3endE,(_ZN40_INTERNAL_9cb7549b_4_k_cu_37b34afa_208944cuda3std3__419piecewise_constructE - _ZN40_INTERNAL_9cb7549b_4_k_cu_37b34afa_208944cuda3std3__45__cpo3endE)
_ZN40_INTERNAL_9cb7549b_4_k_cu_37b34afa_208944cuda3std3__45__cpo3endE:
	.zero		1
	.type		_ZN40_INTERNAL_9cb7549b_4_k_cu_37b34afa_208944cuda3std3__419piecewise_constructE,@object
	.size		_ZN40_INTERNAL_9cb7549b_4_k_cu_37b34afa_208944cuda3std3__419piecewise_constructE,(_ZN40_INTERNAL_9cb7549b_4_k_cu_37b34afa_208944cuda3std3__45__cpo4cendE - _ZN40_INTERNAL_9cb7549b_4_k_cu_37b34afa_208944cuda3std3__419piecewise_constructE)
_ZN40_INTERNAL_9cb7549b_4_k_cu_37b34afa_208944cuda3std3__419piecewise_constructE:
	.zero		1
	.type		_ZN40_INTERNAL_9cb7549b_4_k_cu_37b34afa_208944cuda3std3__45__cpo4cendE,@object
	.size		_ZN40_INTERNAL_9cb7549b_4_k_cu_37b34afa_208944cuda3std3__45__cpo4cendE,(_ZN40_INTERNAL_9cb7549b_4_k_cu_37b34afa_208944cuda3std6ranges3__45__cpo4swapE - _ZN40_INTERNAL_9cb7549b_4_k_cu_37b34afa_208944cuda3std3__45__cpo4cendE)
_ZN40_INTERNAL_9cb7549b_4_k_cu_37b34afa_208944cuda3std3__45__cpo4cendE:
	.zero		1
	.type		_ZN40_INTERNAL_9cb7549b_4_k_cu_37b34afa_208944cuda3std6ranges3__45__cpo4swapE,@object
	.size		_ZN40_INTERNAL_9cb7549b_4_k_cu_37b34afa_208944cuda3std6ranges3__45__cpo4swapE,(.L_7 - _ZN40_INTERNAL_9cb7549b_4_k_cu_37b34afa_208944cuda3std6ranges3__45__cpo4swapE)
_ZN40_INTERNAL_9cb7549b_4_k_cu_37b34afa_208944cuda3std6ranges3__45__cpo4swapE:
	.zero		1
.L_7:


//--------------------- .nv.constant0._ZN7cutlass13device_kernelINS_4gemm6kernel13GemmUniversalIN4cute5tupleIJiiiiEEENS1_10collective13CollectiveMmaINS1_37MainloopSm90TmaGmmaWarpSpecializedFP8ILi11ENS5_IJNS4_1CILi2EEESB_NSA_ILi1EEEEEENS1_32KernelTmaWarpSpecializedPingpongEEENS5_IJNSA_ILi64EEENSA_ILi256EEESG_EEENS_12float_e4m3_tENS5_IJlSC_lEEESJ_SK_NS4_8TiledMMAINS4_8MMA_AtomIJNS4_4SM904GMMA31MMA_64x256x32_F32E4M3E4M3_SS_TNILNSO_7ScaleInE1ELSQ_1EEEEEENS4_6LayoutINS5_IJSC_SC_SC_EEENS5_IJNSA_ILi0EEESV_SV_EEEEENS5_IJNS4_10UnderscoreESY_SY_EEEEENS4_23SM90_TMA_LOAD_MULTICASTENS4_14ComposedLayoutINS4_7SwizzleILi2ELi4ELi3EEENS4_18smem_ptr_flag_bitsILi8EEENST_INS5_IJNSA_ILi8EEESG_EEENS5_IJSG_SC_EEEEEEEvNS4_8identityES11_S1B_vS1C_EENS_8epilogue10collective6detail29Sm90TmaWarpSpecializedAdapterINS1F_15DefaultEpilogueISJ_SK_SK_NS1E_6thread17LinearCombinationISJ_Li1EffLNS1J_9ScaleType4KindE0ELNS_15FloatRoundStyleE2ESJ_EENS1_15EpilogueDefaultEEEEEvvEEEEvNT_6ParamsE --------------------------
	.section	.nv.constant0._ZN7cutlass13device_kernelINS_4gemm6kernel13GemmUniversalIN4cute5tupleIJiiiiEEENS1_10collective13CollectiveMmaINS1_37MainloopSm90TmaGmmaWarpSpecializedFP8ILi11ENS5_IJNS4_1CILi2EEESB_NSA_ILi1EEEEEENS1_32KernelTmaWarpSpecializedPingpongEEENS5_IJNSA_ILi64EEENSA_ILi256EEESG_EEENS_12float_e4m3_tENS5_IJlSC_lEEESJ_SK_NS4_8TiledMMAINS4_8MMA_AtomIJNS4_4SM904GMMA31MMA_64x256x32_F32E4M3E4M3_SS_TNILNSO_7ScaleInE1ELSQ_1EEEEEENS4_6LayoutINS5_IJSC_SC_SC_EEENS5_IJNSA_ILi0EEESV_SV_EEEEENS5_IJNS4_10UnderscoreESY_SY_EEEEENS4_23SM90_TMA_LOAD_MULTICASTENS4_14ComposedLayoutINS4_7SwizzleILi2ELi4ELi3EEENS4_18smem_ptr_flag_bitsILi8EEENST_INS5_IJNSA_ILi8EEESG_EEENS5_IJSG_SC_EEEEEEEvNS4_8identityES11_S1B_vS1C_EENS_8epilogue10collective6detail29Sm90TmaWarpSpecializedAdapterINS1F_15DefaultEpilogueISJ_SK_SK_NS1E_6thread17LinearCombinationISJ_Li1EffLNS1J_9ScaleType4KindE0ELNS_15FloatRoundStyleE2ESJ_EENS1_15EpilogueDefaultEEEEEvvEEEEvNT_6ParamsE,"a",@progbits
	.sectionflags	@""
	.align	4
.nv.constant0._ZN7cutlass13device_kernelINS_4gemm6kernel13GemmUniversalIN4cute5tupleIJiiiiEEENS1_10collective13CollectiveMmaINS1_37MainloopSm90TmaGmmaWarpSpecializedFP8ILi11ENS5_IJNS4_1CILi2EEESB_NSA_ILi1EEEEEENS1_32KernelTmaWarpSpecializedPingpongEEENS5_IJNSA_ILi64EEENSA_ILi256EEESG_EEENS_12float_e4m3_tENS5_IJlSC_lEEESJ_SK_NS4_8TiledMMAINS4_8MMA_AtomIJNS4_4SM904GMMA31MMA_64x256x32_F32E4M3E4M3_SS_TNILNSO_7ScaleInE1ELSQ_1EEEEEENS4_6LayoutINS5_IJSC_SC_SC_EEENS5_IJNSA_ILi0EEESV_SV_EEEEENS5_IJNS4_10UnderscoreESY_SY_EEEEENS4_23SM90_TMA_LOAD_MULTICASTENS4_14ComposedLayoutINS4_7SwizzleILi2ELi4ELi3EEENS4_18smem_ptr_flag_bitsILi8EEENST_INS5_IJNSA_ILi8EEESG_EEENS5_IJSG_SC_EEEEEEEvNS4_8identityES11_S1B_vS1C_EENS_8epilogue10collective6detail29Sm90TmaWarpSpecializedAdapterINS1F_15DefaultEpilogueISJ_SK_SK_NS1E_6thread17LinearCombinationISJ_Li1EffLNS1J_9ScaleType4KindE0ELNS_15FloatRoundStyleE2ESJ_EENS1_15EpilogueDefaultEEEEEvvEEEEvNT_6ParamsE:
	.zero		1664


//--------------------- SYMBOLS --------------------------

	.type		.nv.reservedSmem.offset0,@object
	.size		.nv.reservedSmem.offset0,0x4
